//
// Generated by NVIDIA NVVM Compiler
//
// Compiler Build ID: CL-36424714
// Cuda compilation tools, release 13.0, V13.0.88
// Based on NVVM 20.0.0
//

.version 9.0
.target sm_100
.address_size 64

	// .globl	_Z8triMatOpPfS_S_S_iiPiiif
.global .align 4 .b8 precalc_xorwow_matrix[102400];
.global .align 4 .b8 precalc_xorwow_offset_matrix[102400];
.global .align 4 .b8 mrg32k3aM1[2304];
.global .align 4 .b8 mrg32k3aM2[2304];
.global .align 4 .b8 mrg32k3aM1SubSeq[2016];
.global .align 4 .b8 mrg32k3aM2SubSeq[2016];
.global .align 4 .b8 mrg32k3aM1Seq[2304];
.global .align 4 .b8 mrg32k3aM2Seq[2304];
.const .align 8 .b8 __cr_lgamma_table[72];

.visible .entry _Z8triMatOpPfS_S_S_iiPiiif(
	.param .u64 .ptr .align 1 _Z8triMatOpPfS_S_S_iiPiiif_param_0,
	.param .u64 .ptr .align 1 _Z8triMatOpPfS_S_S_iiPiiif_param_1,
	.param .u64 .ptr .align 1 _Z8triMatOpPfS_S_S_iiPiiif_param_2,
	.param .u64 .ptr .align 1 _Z8triMatOpPfS_S_S_iiPiiif_param_3,
	.param .u32 _Z8triMatOpPfS_S_S_iiPiiif_param_4,
	.param .u32 _Z8triMatOpPfS_S_S_iiPiiif_param_5,
	.param .u64 .ptr .align 1 _Z8triMatOpPfS_S_S_iiPiiif_param_6,
	.param .u32 _Z8triMatOpPfS_S_S_iiPiiif_param_7,
	.param .u32 _Z8triMatOpPfS_S_S_iiPiiif_param_8,
	.param .f32 _Z8triMatOpPfS_S_S_iiPiiif_param_9
)
{
	.reg .pred 	%p<101>;
	.reg .b32 	%r<234>;
	.reg .b32 	%f<765>;
	.reg .b64 	%rd<172>;
	.reg .b64 	%fd<9>;

	ld.param.u64 	%rd12, [_Z8triMatOpPfS_S_S_iiPiiif_param_0];
	ld.param.u64 	%rd13, [_Z8triMatOpPfS_S_S_iiPiiif_param_1];
	ld.param.u64 	%rd14, [_Z8triMatOpPfS_S_S_iiPiiif_param_2];
	ld.param.u64 	%rd15, [_Z8triMatOpPfS_S_S_iiPiiif_param_3];
	ld.param.u32 	%r86, [_Z8triMatOpPfS_S_S_iiPiiif_param_4];
	ld.param.u32 	%r87, [_Z8triMatOpPfS_S_S_iiPiiif_param_5];
	ld.param.u64 	%rd16, [_Z8triMatOpPfS_S_S_iiPiiif_param_6];
	ld.param.u32 	%r88, [_Z8triMatOpPfS_S_S_iiPiiif_param_7];
	ld.param.u32 	%r89, [_Z8triMatOpPfS_S_S_iiPiiif_param_8];
	ld.param.f32 	%f165, [_Z8triMatOpPfS_S_S_iiPiiif_param_9];
	cvta.to.global.u64 	%rd1, %rd16;
	cvta.to.global.u64 	%rd2, %rd14;
	cvta.to.global.u64 	%rd3, %rd13;
	cvta.to.global.u64 	%rd4, %rd12;
	cvta.to.global.u64 	%rd5, %rd15;
	mov.u32 	%r90, %tid.x;
	mov.u32 	%r91, %ctaid.x;
	mov.u32 	%r92, %ntid.x;
	mad.lo.s32 	%r1, %r91, %r92, %r90;
	mov.u32 	%r93, %nctaid.x;
	mul.lo.s32 	%r2, %r92, %r93;
	setp.ge.s32 	%p1, %r1, %r86;
	@%p1 bra 	$L__BB0_58;
	setp.gt.s32 	%p2, %r88, 0;
	cvt.rn.f32.s32 	%f1, %r89;
	@%p2 bra 	$L__BB0_2;
	bra.uni 	$L__BB0_57;
$L__BB0_2:
	setp.lt.s32 	%p4, %r89, 1;
	@%p4 bra 	$L__BB0_39;
	setp.lt.s32 	%p47, %r87, 1;
	@%p47 bra 	$L__BB0_27;
	and.b32  	%r3, %r87, 7;
	and.b32  	%r4, %r89, 2147483644;
	and.b32  	%r5, %r87, 2147483640;
	and.b32  	%r6, %r87, 1;
	neg.s32 	%r7, %r4;
$L__BB0_5:
	mul.lo.s32 	%r147, %r1, %r87;
	mul.wide.s32 	%rd113, %r147, 4;
	add.s64 	%rd6, %rd2, %rd113;
	mov.f32 	%f663, 0f00000000;
	mov.b32 	%r195, 0;
	mov.f32 	%f664, %f663;
	mov.f32 	%f665, %f663;
	mov.u32 	%r196, %r195;
$L__BB0_6:
	setp.lt.u32 	%p55, %r89, 4;
	mul.lo.s32 	%r11, %r196, %r89;
	mov.f32 	%f681, 0f00000000;
	mov.b32 	%r211, 0;
	mov.f32 	%f679, %f681;
	mov.f32 	%f676, %f681;
	mov.f32 	%f680, %f681;
	mov.f32 	%f678, %f681;
	mov.f32 	%f677, %f681;
	mov.f32 	%f675, %f681;
	mov.f32 	%f674, %f681;
	@%p55 bra 	$L__BB0_20;
	mul.wide.u32 	%rd114, %r11, 4;
	add.s64 	%rd115, %rd1, %rd114;
	add.s64 	%rd171, %rd115, 8;
	mov.f32 	%f681, 0f00000000;
	mov.u32 	%r197, %r7;
	bra.uni 	$L__BB0_19;
$L__BB0_8:
	.pragma "nounroll";
	mul.wide.u32 	%rd153, %r198, 4;
	add.s64 	%rd154, %rd4, %rd153;
	ld.global.f32 	%f524, [%rd154];
	add.s64 	%rd155, %rd3, %rd153;
	ld.global.f32 	%f525, [%rd155];
	mul.f32 	%f526, %f81, %f525;
	fma.rn.f32 	%f527, %f80, %f524, %f526;
	add.f32 	%f528, %f82, %f527;
	add.s64 	%rd156, %rd6, %rd153;
	ld.global.f32 	%f529, [%rd156];
	sub.f32 	%f530, %f528, %f529;
	setp.lt.f32 	%p62, %f530, 0f00000000;
	mov.f32 	%f531, 0f00000000;
	sub.f32 	%f532, %f531, %f530;
	selp.f32 	%f533, %f532, %f530, %p62;
	setp.lt.f32 	%p63, %f533, %f165;
	selp.u32 	%r163, 1, 0, %p63;
	add.s32 	%r164, %r209, %r163;
	ld.global.f32 	%f534, [%rd154+4];
	ld.global.f32 	%f535, [%rd155+4];
	mul.f32 	%f536, %f81, %f535;
	fma.rn.f32 	%f537, %f80, %f534, %f536;
	add.f32 	%f538, %f82, %f537;
	ld.global.f32 	%f539, [%rd156+4];
	sub.f32 	%f540, %f538, %f539;
	setp.lt.f32 	%p64, %f540, 0f00000000;
	sub.f32 	%f541, %f531, %f540;
	selp.f32 	%f542, %f541, %f540, %p64;
	setp.lt.f32 	%p65, %f542, %f165;
	selp.u32 	%r165, 1, 0, %p65;
	add.s32 	%r166, %r164, %r165;
	ld.global.f32 	%f543, [%rd154+8];
	ld.global.f32 	%f544, [%rd155+8];
	mul.f32 	%f545, %f81, %f544;
	fma.rn.f32 	%f546, %f80, %f543, %f545;
	add.f32 	%f547, %f82, %f546;
	ld.global.f32 	%f548, [%rd156+8];
	sub.f32 	%f549, %f547, %f548;
	setp.lt.f32 	%p66, %f549, 0f00000000;
	sub.f32 	%f550, %f531, %f549;
	selp.f32 	%f551, %f550, %f549, %p66;
	setp.lt.f32 	%p67, %f551, %f165;
	selp.u32 	%r167, 1, 0, %p67;
	add.s32 	%r168, %r166, %r167;
	ld.global.f32 	%f552, [%rd154+12];
	ld.global.f32 	%f553, [%rd155+12];
	mul.f32 	%f554, %f81, %f553;
	fma.rn.f32 	%f555, %f80, %f552, %f554;
	add.f32 	%f556, %f82, %f555;
	ld.global.f32 	%f557, [%rd156+12];
	sub.f32 	%f558, %f556, %f557;
	setp.lt.f32 	%p68, %f558, 0f00000000;
	sub.f32 	%f559, %f531, %f558;
	selp.f32 	%f560, %f559, %f558, %p68;
	setp.lt.f32 	%p69, %f560, %f165;
	selp.u32 	%r169, 1, 0, %p69;
	add.s32 	%r170, %r168, %r169;
	ld.global.f32 	%f561, [%rd154+16];
	ld.global.f32 	%f562, [%rd155+16];
	mul.f32 	%f563, %f81, %f562;
	fma.rn.f32 	%f564, %f80, %f561, %f563;
	add.f32 	%f565, %f82, %f564;
	ld.global.f32 	%f566, [%rd156+16];
	sub.f32 	%f567, %f565, %f566;
	setp.lt.f32 	%p70, %f567, 0f00000000;
	sub.f32 	%f568, %f531, %f567;
	selp.f32 	%f569, %f568, %f567, %p70;
	setp.lt.f32 	%p71, %f569, %f165;
	selp.u32 	%r171, 1, 0, %p71;
	add.s32 	%r172, %r170, %r171;
	ld.global.f32 	%f570, [%rd154+20];
	ld.global.f32 	%f571, [%rd155+20];
	mul.f32 	%f572, %f81, %f571;
	fma.rn.f32 	%f573, %f80, %f570, %f572;
	add.f32 	%f574, %f82, %f573;
	ld.global.f32 	%f575, [%rd156+20];
	sub.f32 	%f576, %f574, %f575;
	setp.lt.f32 	%p72, %f576, 0f00000000;
	sub.f32 	%f577, %f531, %f576;
	selp.f32 	%f578, %f577, %f576, %p72;
	setp.lt.f32 	%p73, %f578, %f165;
	selp.u32 	%r173, 1, 0, %p73;
	add.s32 	%r174, %r172, %r173;
	ld.global.f32 	%f579, [%rd154+24];
	ld.global.f32 	%f580, [%rd155+24];
	mul.f32 	%f581, %f81, %f580;
	fma.rn.f32 	%f582, %f80, %f579, %f581;
	add.f32 	%f583, %f82, %f582;
	ld.global.f32 	%f584, [%rd156+24];
	sub.f32 	%f585, %f583, %f584;
	setp.lt.f32 	%p74, %f585, 0f00000000;
	sub.f32 	%f586, %f531, %f585;
	selp.f32 	%f587, %f586, %f585, %p74;
	setp.lt.f32 	%p75, %f587, %f165;
	selp.u32 	%r175, 1, 0, %p75;
	add.s32 	%r176, %r174, %r175;
	ld.global.f32 	%f588, [%rd154+28];
	ld.global.f32 	%f589, [%rd155+28];
	mul.f32 	%f590, %f81, %f589;
	fma.rn.f32 	%f591, %f80, %f588, %f590;
	add.f32 	%f592, %f82, %f591;
	ld.global.f32 	%f593, [%rd156+28];
	sub.f32 	%f594, %f592, %f593;
	setp.lt.f32 	%p76, %f594, 0f00000000;
	sub.f32 	%f595, %f531, %f594;
	selp.f32 	%f596, %f595, %f594, %p76;
	setp.lt.f32 	%p77, %f596, %f165;
	selp.u32 	%r177, 1, 0, %p77;
	add.s32 	%r209, %r176, %r177;
	add.s32 	%r198, %r198, 8;
	setp.ne.s32 	%p78, %r198, %r5;
	mov.u32 	%r204, %r5;
	@%p78 bra 	$L__BB0_8;
$L__BB0_9:
	setp.eq.s32 	%p79, %r3, 0;
	@%p79 bra 	$L__BB0_17;
	add.s32 	%r179, %r3, -1;
	setp.lt.u32 	%p80, %r179, 3;
	@%p80 bra 	$L__BB0_12;
	mul.wide.u32 	%rd157, %r204, 4;
	add.s64 	%rd158, %rd4, %rd157;
	ld.global.f32 	%f597, [%rd158];
	add.s64 	%rd159, %rd3, %rd157;
	ld.global.f32 	%f598, [%rd159];
	mul.f32 	%f599, %f81, %f598;
	fma.rn.f32 	%f600, %f80, %f597, %f599;
	add.f32 	%f601, %f82, %f600;
	add.s64 	%rd160, %rd6, %rd157;
	ld.global.f32 	%f602, [%rd160];
	sub.f32 	%f603, %f601, %f602;
	setp.lt.f32 	%p81, %f603, 0f00000000;
	mov.f32 	%f604, 0f00000000;
	sub.f32 	%f605, %f604, %f603;
	selp.f32 	%f606, %f605, %f603, %p81;
	setp.lt.f32 	%p82, %f606, %f165;
	selp.u32 	%r180, 1, 0, %p82;
	add.s32 	%r181, %r209, %r180;
	ld.global.f32 	%f607, [%rd158+4];
	ld.global.f32 	%f608, [%rd159+4];
	mul.f32 	%f609, %f81, %f608;
	fma.rn.f32 	%f610, %f80, %f607, %f609;
	add.f32 	%f611, %f82, %f610;
	ld.global.f32 	%f612, [%rd160+4];
	sub.f32 	%f613, %f611, %f612;
	setp.lt.f32 	%p83, %f613, 0f00000000;
	sub.f32 	%f614, %f604, %f613;
	selp.f32 	%f615, %f614, %f613, %p83;
	setp.lt.f32 	%p84, %f615, %f165;
	selp.u32 	%r182, 1, 0, %p84;
	add.s32 	%r183, %r181, %r182;
	ld.global.f32 	%f616, [%rd158+8];
	ld.global.f32 	%f617, [%rd159+8];
	mul.f32 	%f618, %f81, %f617;
	fma.rn.f32 	%f619, %f80, %f616, %f618;
	add.f32 	%f620, %f82, %f619;
	ld.global.f32 	%f621, [%rd160+8];
	sub.f32 	%f622, %f620, %f621;
	setp.lt.f32 	%p85, %f622, 0f00000000;
	sub.f32 	%f623, %f604, %f622;
	selp.f32 	%f624, %f623, %f622, %p85;
	setp.lt.f32 	%p86, %f624, %f165;
	selp.u32 	%r184, 1, 0, %p86;
	add.s32 	%r185, %r183, %r184;
	ld.global.f32 	%f625, [%rd158+12];
	ld.global.f32 	%f626, [%rd159+12];
	mul.f32 	%f627, %f81, %f626;
	fma.rn.f32 	%f628, %f80, %f625, %f627;
	add.f32 	%f629, %f82, %f628;
	ld.global.f32 	%f630, [%rd160+12];
	sub.f32 	%f631, %f629, %f630;
	setp.lt.f32 	%p87, %f631, 0f00000000;
	sub.f32 	%f632, %f604, %f631;
	selp.f32 	%f633, %f632, %f631, %p87;
	setp.lt.f32 	%p88, %f633, %f165;
	selp.u32 	%r186, 1, 0, %p88;
	add.s32 	%r209, %r185, %r186;
	add.s32 	%r204, %r204, 4;
$L__BB0_12:
	and.b32  	%r188, %r87, 3;
	setp.eq.s32 	%p89, %r188, 0;
	@%p89 bra 	$L__BB0_17;
	setp.eq.s32 	%p90, %r188, 1;
	@%p90 bra 	$L__BB0_15;
	mul.wide.u32 	%rd161, %r204, 4;
	add.s64 	%rd162, %rd4, %rd161;
	ld.global.f32 	%f634, [%rd162];
	add.s64 	%rd163, %rd3, %rd161;
	ld.global.f32 	%f635, [%rd163];
	mul.f32 	%f636, %f81, %f635;
	fma.rn.f32 	%f637, %f80, %f634, %f636;
	add.f32 	%f638, %f82, %f637;
	add.s64 	%rd164, %rd6, %rd161;
	ld.global.f32 	%f639, [%rd164];
	sub.f32 	%f640, %f638, %f639;
	setp.lt.f32 	%p91, %f640, 0f00000000;
	mov.f32 	%f641, 0f00000000;
	sub.f32 	%f642, %f641, %f640;
	selp.f32 	%f643, %f642, %f640, %p91;
	setp.lt.f32 	%p92, %f643, %f165;
	selp.u32 	%r189, 1, 0, %p92;
	add.s32 	%r190, %r209, %r189;
	ld.global.f32 	%f644, [%rd162+4];
	ld.global.f32 	%f645, [%rd163+4];
	mul.f32 	%f646, %f81, %f645;
	fma.rn.f32 	%f647, %f80, %f644, %f646;
	add.f32 	%f648, %f82, %f647;
	ld.global.f32 	%f649, [%rd164+4];
	sub.f32 	%f650, %f648, %f649;
	setp.lt.f32 	%p93, %f650, 0f00000000;
	sub.f32 	%f651, %f641, %f650;
	selp.f32 	%f652, %f651, %f650, %p93;
	setp.lt.f32 	%p94, %f652, %f165;
	selp.u32 	%r191, 1, 0, %p94;
	add.s32 	%r209, %r190, %r191;
	add.s32 	%r204, %r204, 2;
$L__BB0_15:
	setp.eq.s32 	%p95, %r6, 0;
	@%p95 bra 	$L__BB0_17;
	mul.wide.u32 	%rd165, %r204, 4;
	add.s64 	%rd166, %rd4, %rd165;
	ld.global.f32 	%f653, [%rd166];
	add.s64 	%rd167, %rd3, %rd165;
	ld.global.f32 	%f654, [%rd167];
	mul.f32 	%f655, %f81, %f654;
	fma.rn.f32 	%f656, %f80, %f653, %f655;
	add.f32 	%f657, %f82, %f656;
	add.s64 	%rd168, %rd6, %rd165;
	ld.global.f32 	%f658, [%rd168];
	sub.f32 	%f659, %f657, %f658;
	setp.lt.f32 	%p96, %f659, 0f00000000;
	mov.f32 	%f660, 0f00000000;
	sub.f32 	%f661, %f660, %f659;
	selp.f32 	%f662, %f661, %f659, %p96;
	setp.lt.f32 	%p97, %f662, %f165;
	selp.u32 	%r192, 1, 0, %p97;
	add.s32 	%r209, %r209, %r192;
$L__BB0_17:
	setp.lt.s32 	%p98, %r209, %r195;
	selp.f32 	%f665, %f665, %f82, %p98;
	selp.f32 	%f664, %f664, %f81, %p98;
	selp.f32 	%f663, %f663, %f80, %p98;
	max.s32 	%r195, %r209, %r195;
	add.s32 	%r196, %r196, 1;
	setp.eq.s32 	%p99, %r196, %r88;
	@%p99 bra 	$L__BB0_18;
	bra.uni 	$L__BB0_6;
$L__BB0_18:
	mul.lo.s32 	%r193, %r1, 3;
	mul.wide.s32 	%rd169, %r193, 4;
	add.s64 	%rd170, %rd5, %rd169;
	st.global.f32 	[%rd170], %f663;
	st.global.f32 	[%rd170+4], %f664;
	st.global.f32 	[%rd170+8], %f665;
	add.s32 	%r1, %r1, %r2;
	setp.lt.s32 	%p100, %r1, %r86;
	@%p100 bra 	$L__BB0_5;
	bra.uni 	$L__BB0_58;
$L__BB0_19:
	.pragma "nounroll";
	ld.global.u32 	%r149, [%rd171+-8];
	mul.wide.s32 	%rd116, %r149, 4;
	add.s64 	%rd117, %rd4, %rd116;
	ld.global.f32 	%f425, [%rd117];
	add.f32 	%f426, %f674, %f425;
	fma.rn.f32 	%f427, %f425, %f425, %f675;
	add.s64 	%rd118, %rd6, %rd116;
	ld.global.f32 	%f428, [%rd118];
	fma.rn.f32 	%f429, %f425, %f428, %f676;
	add.s64 	%rd119, %rd3, %rd116;
	ld.global.f32 	%f430, [%rd119];
	add.f32 	%f431, %f677, %f430;
	fma.rn.f32 	%f432, %f430, %f430, %f678;
	fma.rn.f32 	%f433, %f430, %f428, %f679;
	add.f32 	%f434, %f680, %f428;
	fma.rn.f32 	%f435, %f425, %f430, %f681;
	ld.global.u32 	%r150, [%rd171+-4];
	mul.wide.s32 	%rd120, %r150, 4;
	add.s64 	%rd121, %rd4, %rd120;
	ld.global.f32 	%f436, [%rd121];
	add.f32 	%f437, %f426, %f436;
	fma.rn.f32 	%f438, %f436, %f436, %f427;
	add.s64 	%rd122, %rd6, %rd120;
	ld.global.f32 	%f439, [%rd122];
	fma.rn.f32 	%f440, %f436, %f439, %f429;
	add.s64 	%rd123, %rd3, %rd120;
	ld.global.f32 	%f441, [%rd123];
	add.f32 	%f442, %f431, %f441;
	fma.rn.f32 	%f443, %f441, %f441, %f432;
	fma.rn.f32 	%f444, %f441, %f439, %f433;
	add.f32 	%f445, %f434, %f439;
	fma.rn.f32 	%f446, %f436, %f441, %f435;
	ld.global.u32 	%r151, [%rd171];
	mul.wide.s32 	%rd124, %r151, 4;
	add.s64 	%rd125, %rd4, %rd124;
	ld.global.f32 	%f447, [%rd125];
	add.f32 	%f448, %f437, %f447;
	fma.rn.f32 	%f449, %f447, %f447, %f438;
	add.s64 	%rd126, %rd6, %rd124;
	ld.global.f32 	%f450, [%rd126];
	fma.rn.f32 	%f451, %f447, %f450, %f440;
	add.s64 	%rd127, %rd3, %rd124;
	ld.global.f32 	%f452, [%rd127];
	add.f32 	%f453, %f442, %f452;
	fma.rn.f32 	%f454, %f452, %f452, %f443;
	fma.rn.f32 	%f455, %f452, %f450, %f444;
	add.f32 	%f456, %f445, %f450;
	fma.rn.f32 	%f457, %f447, %f452, %f446;
	ld.global.u32 	%r152, [%rd171+4];
	mul.wide.s32 	%rd128, %r152, 4;
	add.s64 	%rd129, %rd4, %rd128;
	ld.global.f32 	%f458, [%rd129];
	add.f32 	%f674, %f448, %f458;
	fma.rn.f32 	%f675, %f458, %f458, %f449;
	add.s64 	%rd130, %rd6, %rd128;
	ld.global.f32 	%f459, [%rd130];
	fma.rn.f32 	%f676, %f458, %f459, %f451;
	add.s64 	%rd131, %rd3, %rd128;
	ld.global.f32 	%f460, [%rd131];
	add.f32 	%f677, %f453, %f460;
	fma.rn.f32 	%f678, %f460, %f460, %f454;
	fma.rn.f32 	%f679, %f460, %f459, %f455;
	add.f32 	%f680, %f456, %f459;
	fma.rn.f32 	%f681, %f458, %f460, %f457;
	add.s32 	%r197, %r197, 4;
	add.s64 	%rd171, %rd171, 16;
	setp.eq.s32 	%p56, %r197, 0;
	mov.u32 	%r211, %r4;
	@%p56 bra 	$L__BB0_20;
	bra.uni 	$L__BB0_19;
$L__BB0_20:
	and.b32  	%r153, %r89, 3;
	setp.eq.s32 	%p57, %r153, 0;
	@%p57 bra 	$L__BB0_25;
	setp.eq.s32 	%p58, %r153, 1;
	@%p58 bra 	$L__BB0_23;
	add.s32 	%r154, %r211, %r11;
	mul.wide.u32 	%rd132, %r154, 4;
	add.s64 	%rd133, %rd1, %rd132;
	ld.global.u32 	%r155, [%rd133];
	mul.wide.s32 	%rd134, %r155, 4;
	add.s64 	%rd135, %rd4, %rd134;
	ld.global.f32 	%f462, [%rd135];
	add.f32 	%f463, %f674, %f462;
	fma.rn.f32 	%f464, %f462, %f462, %f675;
	add.s64 	%rd136, %rd6, %rd134;
	ld.global.f32 	%f465, [%rd136];
	fma.rn.f32 	%f466, %f462, %f465, %f676;
	add.s64 	%rd137, %rd3, %rd134;
	ld.global.f32 	%f467, [%rd137];
	add.f32 	%f468, %f677, %f467;
	fma.rn.f32 	%f469, %f467, %f467, %f678;
	fma.rn.f32 	%f470, %f467, %f465, %f679;
	add.f32 	%f471, %f680, %f465;
	fma.rn.f32 	%f472, %f462, %f467, %f681;
	cvt.u64.u32 	%rd138, %r11;
	cvt.u64.u32 	%rd139, %r211;
	add.s64 	%rd140, %rd139, %rd138;
	shl.b64 	%rd141, %rd140, 2;
	add.s64 	%rd142, %rd1, %rd141;
	ld.global.u32 	%r156, [%rd142+4];
	mul.wide.s32 	%rd143, %r156, 4;
	add.s64 	%rd144, %rd4, %rd143;
	ld.global.f32 	%f473, [%rd144];
	add.f32 	%f674, %f463, %f473;
	fma.rn.f32 	%f675, %f473, %f473, %f464;
	add.s64 	%rd145, %rd6, %rd143;
	ld.global.f32 	%f474, [%rd145];
	fma.rn.f32 	%f676, %f473, %f474, %f466;
	add.s64 	%rd146, %rd3, %rd143;
	ld.global.f32 	%f475, [%rd146];
	add.f32 	%f677, %f468, %f475;
	fma.rn.f32 	%f678, %f475, %f475, %f469;
	fma.rn.f32 	%f679, %f475, %f474, %f470;
	add.f32 	%f680, %f471, %f474;
	fma.rn.f32 	%f681, %f473, %f475, %f472;
	add.s32 	%r211, %r211, 2;
$L__BB0_23:
	and.b32  	%r157, %r89, 1;
	setp.eq.b32 	%p59, %r157, 1;
	not.pred 	%p60, %p59;
	@%p60 bra 	$L__BB0_25;
	add.s32 	%r158, %r211, %r11;
	mul.wide.u32 	%rd147, %r158, 4;
	add.s64 	%rd148, %rd1, %rd147;
	ld.global.u32 	%r159, [%rd148];
	mul.wide.s32 	%rd149, %r159, 4;
	add.s64 	%rd150, %rd4, %rd149;
	ld.global.f32 	%f476, [%rd150];
	add.f32 	%f674, %f674, %f476;
	fma.rn.f32 	%f675, %f476, %f476, %f675;
	add.s64 	%rd151, %rd6, %rd149;
	ld.global.f32 	%f477, [%rd151];
	fma.rn.f32 	%f676, %f476, %f477, %f676;
	add.s64 	%rd152, %rd3, %rd149;
	ld.global.f32 	%f478, [%rd152];
	add.f32 	%f677, %f677, %f478;
	fma.rn.f32 	%f678, %f478, %f478, %f678;
	fma.rn.f32 	%f679, %f478, %f477, %f679;
	add.f32 	%f680, %f680, %f477;
	fma.rn.f32 	%f681, %f476, %f478, %f681;
$L__BB0_25:
	setp.lt.u32 	%p61, %r87, 8;
	mul.f32 	%f479, %f674, %f681;
	mul.f32 	%f480, %f677, %f681;
	mul.f32 	%f481, %f674, %f480;
	fma.rn.f32 	%f482, %f677, %f479, %f481;
	mul.f32 	%f483, %f675, %f678;
	fma.rn.f32 	%f484, %f483, %f1, %f482;
	mul.f32 	%f485, %f681, %f1;
	mul.f32 	%f486, %f681, %f485;
	mul.f32 	%f487, %f677, %f677;
	fma.rn.f32 	%f488, %f675, %f487, %f486;
	mul.f32 	%f489, %f674, %f678;
	fma.rn.f32 	%f490, %f674, %f489, %f488;
	sub.f32 	%f491, %f484, %f490;
	cvt.f64.f32 	%fd7, %f491;
	add.f64 	%fd8, %fd7, 0d3CD203AF9EE75616;
	cvt.rn.f32.f64 	%f492, %fd8;
	mul.f32 	%f493, %f674, %f679;
	mul.f32 	%f494, %f680, %f480;
	fma.rn.f32 	%f495, %f677, %f493, %f494;
	mul.f32 	%f496, %f678, %f676;
	fma.rn.f32 	%f497, %f496, %f1, %f495;
	mul.f32 	%f498, %f679, %f485;
	fma.rn.f32 	%f499, %f487, %f676, %f498;
	fma.rn.f32 	%f500, %f489, %f680, %f499;
	sub.f32 	%f501, %f497, %f500;
	div.rn.f32 	%f80, %f501, %f492;
	mul.f32 	%f502, %f680, %f479;
	mul.f32 	%f503, %f677, %f676;
	fma.rn.f32 	%f504, %f674, %f503, %f502;
	mul.f32 	%f505, %f675, %f679;
	fma.rn.f32 	%f506, %f505, %f1, %f504;
	mul.f32 	%f507, %f676, %f1;
	mul.f32 	%f508, %f507, %f681;
	mul.f32 	%f509, %f677, %f680;
	fma.rn.f32 	%f510, %f675, %f509, %f508;
	fma.rn.f32 	%f511, %f674, %f493, %f510;
	sub.f32 	%f512, %f506, %f511;
	div.rn.f32 	%f81, %f512, %f492;
	mul.f32 	%f513, %f676, %f681;
	mul.f32 	%f514, %f679, %f681;
	mul.f32 	%f515, %f674, %f514;
	fma.rn.f32 	%f516, %f677, %f513, %f515;
	fma.rn.f32 	%f517, %f483, %f680, %f516;
	mul.f32 	%f518, %f680, %f681;
	mul.f32 	%f519, %f681, %f518;
	mul.f32 	%f520, %f677, %f679;
	fma.rn.f32 	%f521, %f675, %f520, %f519;
	fma.rn.f32 	%f522, %f674, %f496, %f521;
	sub.f32 	%f523, %f517, %f522;
	div.rn.f32 	%f82, %f523, %f492;
	mov.b32 	%r204, 0;
	mov.u32 	%r209, %r204;
	@%p61 bra 	$L__BB0_9;
	mov.b32 	%r198, 0;
	mov.u32 	%r209, %r198;
	bra.uni 	$L__BB0_8;
$L__BB0_27:
	and.b32  	%r39, %r89, 3;
	and.b32  	%r40, %r89, 2147483644;
	and.b32  	%r41, %r89, 1;
$L__BB0_28:
	mul.lo.s32 	%r132, %r1, %r87;
	cvt.s64.s32 	%rd10, %r132;
	mov.b32 	%r213, 0;
$L__BB0_29:
	setp.lt.u32 	%p48, %r89, 4;
	mul.lo.s32 	%r44, %r213, %r89;
	mov.f32 	%f729, 0f00000000;
	mov.b32 	%r216, 0;
	mov.f32 	%f727, %f729;
	mov.f32 	%f724, %f729;
	mov.f32 	%f728, %f729;
	mov.f32 	%f726, %f729;
	mov.f32 	%f725, %f729;
	mov.f32 	%f723, %f729;
	mov.f32 	%f722, %f729;
	@%p48 bra 	$L__BB0_32;
	mov.f32 	%f729, 0f00000000;
	mov.b32 	%r214, 0;
$L__BB0_31:
	.pragma "nounroll";
	add.s32 	%r135, %r214, %r44;
	mul.wide.u32 	%rd51, %r135, 4;
	add.s64 	%rd52, %rd1, %rd51;
	ld.global.u32 	%r136, [%rd52];
	cvt.s64.s32 	%rd53, %r136;
	mul.wide.s32 	%rd54, %r136, 4;
	add.s64 	%rd55, %rd4, %rd54;
	ld.global.f32 	%f319, [%rd55];
	add.f32 	%f320, %f722, %f319;
	fma.rn.f32 	%f321, %f319, %f319, %f723;
	add.s64 	%rd56, %rd10, %rd53;
	shl.b64 	%rd57, %rd56, 2;
	add.s64 	%rd58, %rd2, %rd57;
	ld.global.f32 	%f322, [%rd58];
	fma.rn.f32 	%f323, %f319, %f322, %f724;
	add.s64 	%rd59, %rd3, %rd54;
	ld.global.f32 	%f324, [%rd59];
	add.f32 	%f325, %f725, %f324;
	fma.rn.f32 	%f326, %f324, %f324, %f726;
	fma.rn.f32 	%f327, %f324, %f322, %f727;
	add.f32 	%f328, %f728, %f322;
	fma.rn.f32 	%f329, %f319, %f324, %f729;
	ld.global.u32 	%r137, [%rd52+4];
	cvt.s64.s32 	%rd60, %r137;
	mul.wide.s32 	%rd61, %r137, 4;
	add.s64 	%rd62, %rd4, %rd61;
	ld.global.f32 	%f330, [%rd62];
	add.f32 	%f331, %f320, %f330;
	fma.rn.f32 	%f332, %f330, %f330, %f321;
	add.s64 	%rd63, %rd10, %rd60;
	shl.b64 	%rd64, %rd63, 2;
	add.s64 	%rd65, %rd2, %rd64;
	ld.global.f32 	%f333, [%rd65];
	fma.rn.f32 	%f334, %f330, %f333, %f323;
	add.s64 	%rd66, %rd3, %rd61;
	ld.global.f32 	%f335, [%rd66];
	add.f32 	%f336, %f325, %f335;
	fma.rn.f32 	%f337, %f335, %f335, %f326;
	fma.rn.f32 	%f338, %f335, %f333, %f327;
	add.f32 	%f339, %f328, %f333;
	fma.rn.f32 	%f340, %f330, %f335, %f329;
	ld.global.u32 	%r138, [%rd52+8];
	cvt.s64.s32 	%rd67, %r138;
	mul.wide.s32 	%rd68, %r138, 4;
	add.s64 	%rd69, %rd4, %rd68;
	ld.global.f32 	%f341, [%rd69];
	add.f32 	%f342, %f331, %f341;
	fma.rn.f32 	%f343, %f341, %f341, %f332;
	add.s64 	%rd70, %rd10, %rd67;
	shl.b64 	%rd71, %rd70, 2;
	add.s64 	%rd72, %rd2, %rd71;
	ld.global.f32 	%f344, [%rd72];
	fma.rn.f32 	%f345, %f341, %f344, %f334;
	add.s64 	%rd73, %rd3, %rd68;
	ld.global.f32 	%f346, [%rd73];
	add.f32 	%f347, %f336, %f346;
	fma.rn.f32 	%f348, %f346, %f346, %f337;
	fma.rn.f32 	%f349, %f346, %f344, %f338;
	add.f32 	%f350, %f339, %f344;
	fma.rn.f32 	%f351, %f341, %f346, %f340;
	ld.global.u32 	%r139, [%rd52+12];
	cvt.s64.s32 	%rd74, %r139;
	mul.wide.s32 	%rd75, %r139, 4;
	add.s64 	%rd76, %rd4, %rd75;
	ld.global.f32 	%f352, [%rd76];
	add.f32 	%f722, %f342, %f352;
	fma.rn.f32 	%f723, %f352, %f352, %f343;
	add.s64 	%rd77, %rd10, %rd74;
	shl.b64 	%rd78, %rd77, 2;
	add.s64 	%rd79, %rd2, %rd78;
	ld.global.f32 	%f353, [%rd79];
	fma.rn.f32 	%f724, %f352, %f353, %f345;
	add.s64 	%rd80, %rd3, %rd75;
	ld.global.f32 	%f354, [%rd80];
	add.f32 	%f725, %f347, %f354;
	fma.rn.f32 	%f726, %f354, %f354, %f348;
	fma.rn.f32 	%f727, %f354, %f353, %f349;
	add.f32 	%f728, %f350, %f353;
	fma.rn.f32 	%f729, %f352, %f354, %f351;
	add.s32 	%r214, %r214, 4;
	setp.eq.s32 	%p49, %r214, %r40;
	mov.u32 	%r216, %r40;
	@%p49 bra 	$L__BB0_32;
	bra.uni 	$L__BB0_31;
$L__BB0_32:
	setp.eq.s32 	%p50, %r39, 0;
	@%p50 bra 	$L__BB0_37;
	setp.eq.s32 	%p51, %r39, 1;
	@%p51 bra 	$L__BB0_35;
	add.s32 	%r140, %r216, %r44;
	mul.wide.u32 	%rd81, %r140, 4;
	add.s64 	%rd82, %rd1, %rd81;
	ld.global.u32 	%r141, [%rd82];
	cvt.s64.s32 	%rd83, %r141;
	mul.wide.s32 	%rd84, %r141, 4;
	add.s64 	%rd85, %rd4, %rd84;
	ld.global.f32 	%f356, [%rd85];
	add.f32 	%f357, %f722, %f356;
	fma.rn.f32 	%f358, %f356, %f356, %f723;
	add.s64 	%rd86, %rd10, %rd83;
	shl.b64 	%rd87, %rd86, 2;
	add.s64 	%rd88, %rd2, %rd87;
	ld.global.f32 	%f359, [%rd88];
	fma.rn.f32 	%f360, %f356, %f359, %f724;
	add.s64 	%rd89, %rd3, %rd84;
	ld.global.f32 	%f361, [%rd89];
	add.f32 	%f362, %f725, %f361;
	fma.rn.f32 	%f363, %f361, %f361, %f726;
	fma.rn.f32 	%f364, %f361, %f359, %f727;
	add.f32 	%f365, %f728, %f359;
	fma.rn.f32 	%f366, %f356, %f361, %f729;
	cvt.u64.u32 	%rd90, %r44;
	cvt.u64.u32 	%rd91, %r216;
	add.s64 	%rd92, %rd91, %rd90;
	shl.b64 	%rd93, %rd92, 2;
	add.s64 	%rd94, %rd1, %rd93;
	ld.global.u32 	%r142, [%rd94+4];
	cvt.s64.s32 	%rd95, %r142;
	mul.wide.s32 	%rd96, %r142, 4;
	add.s64 	%rd97, %rd4, %rd96;
	ld.global.f32 	%f367, [%rd97];
	add.f32 	%f722, %f357, %f367;
	fma.rn.f32 	%f723, %f367, %f367, %f358;
	add.s64 	%rd98, %rd10, %rd95;
	shl.b64 	%rd99, %rd98, 2;
	add.s64 	%rd100, %rd2, %rd99;
	ld.global.f32 	%f368, [%rd100];
	fma.rn.f32 	%f724, %f367, %f368, %f360;
	add.s64 	%rd101, %rd3, %rd96;
	ld.global.f32 	%f369, [%rd101];
	add.f32 	%f725, %f362, %f369;
	fma.rn.f32 	%f726, %f369, %f369, %f363;
	fma.rn.f32 	%f727, %f369, %f368, %f364;
	add.f32 	%f728, %f365, %f368;
	fma.rn.f32 	%f729, %f367, %f369, %f366;
	add.s32 	%r216, %r216, 2;
$L__BB0_35:
	setp.eq.s32 	%p52, %r41, 0;
	@%p52 bra 	$L__BB0_37;
	add.s32 	%r143, %r216, %r44;
	mul.wide.u32 	%rd102, %r143, 4;
	add.s64 	%rd103, %rd1, %rd102;
	ld.global.u32 	%r144, [%rd103];
	cvt.s64.s32 	%rd104, %r144;
	mul.wide.s32 	%rd105, %r144, 4;
	add.s64 	%rd106, %rd4, %rd105;
	ld.global.f32 	%f370, [%rd106];
	add.f32 	%f722, %f722, %f370;
	fma.rn.f32 	%f723, %f370, %f370, %f723;
	add.s64 	%rd107, %rd10, %rd104;
	shl.b64 	%rd108, %rd107, 2;
	add.s64 	%rd109, %rd2, %rd108;
	ld.global.f32 	%f371, [%rd109];
	fma.rn.f32 	%f724, %f370, %f371, %f724;
	add.s64 	%rd110, %rd3, %rd105;
	ld.global.f32 	%f372, [%rd110];
	add.f32 	%f725, %f725, %f372;
	fma.rn.f32 	%f726, %f372, %f372, %f726;
	fma.rn.f32 	%f727, %f372, %f371, %f727;
	add.f32 	%f728, %f728, %f371;
	fma.rn.f32 	%f729, %f370, %f372, %f729;
$L__BB0_37:
	add.s32 	%r213, %r213, 1;
	setp.ne.s32 	%p53, %r213, %r88;
	@%p53 bra 	$L__BB0_29;
	mul.lo.s32 	%r145, %r1, 3;
	mul.wide.s32 	%rd111, %r145, 4;
	add.s64 	%rd112, %rd5, %rd111;
	mul.f32 	%f373, %f722, %f729;
	mul.f32 	%f374, %f725, %f729;
	mul.f32 	%f375, %f722, %f374;
	fma.rn.f32 	%f376, %f725, %f373, %f375;
	mul.f32 	%f377, %f723, %f726;
	fma.rn.f32 	%f378, %f377, %f1, %f376;
	mul.f32 	%f379, %f729, %f1;
	mul.f32 	%f380, %f729, %f379;
	mul.f32 	%f381, %f725, %f725;
	fma.rn.f32 	%f382, %f723, %f381, %f380;
	mul.f32 	%f383, %f722, %f726;
	fma.rn.f32 	%f384, %f722, %f383, %f382;
	sub.f32 	%f385, %f378, %f384;
	cvt.f64.f32 	%fd5, %f385;
	add.f64 	%fd6, %fd5, 0d3CD203AF9EE75616;
	cvt.rn.f32.f64 	%f386, %fd6;
	mul.f32 	%f387, %f722, %f727;
	mul.f32 	%f388, %f728, %f374;
	fma.rn.f32 	%f389, %f725, %f387, %f388;
	mul.f32 	%f390, %f726, %f724;
	fma.rn.f32 	%f391, %f390, %f1, %f389;
	mul.f32 	%f392, %f727, %f379;
	fma.rn.f32 	%f393, %f381, %f724, %f392;
	fma.rn.f32 	%f394, %f383, %f728, %f393;
	sub.f32 	%f395, %f391, %f394;
	div.rn.f32 	%f396, %f395, %f386;
	mul.f32 	%f397, %f728, %f373;
	mul.f32 	%f398, %f725, %f724;
	fma.rn.f32 	%f399, %f722, %f398, %f397;
	mul.f32 	%f400, %f723, %f727;
	fma.rn.f32 	%f401, %f400, %f1, %f399;
	mul.f32 	%f402, %f724, %f1;
	mul.f32 	%f403, %f402, %f729;
	mul.f32 	%f404, %f725, %f728;
	fma.rn.f32 	%f405, %f723, %f404, %f403;
	fma.rn.f32 	%f406, %f722, %f387, %f405;
	sub.f32 	%f407, %f401, %f406;
	div.rn.f32 	%f408, %f407, %f386;
	mul.f32 	%f409, %f724, %f729;
	mul.f32 	%f410, %f727, %f729;
	mul.f32 	%f411, %f722, %f410;
	fma.rn.f32 	%f412, %f725, %f409, %f411;
	fma.rn.f32 	%f413, %f377, %f728, %f412;
	mul.f32 	%f414, %f728, %f729;
	mul.f32 	%f415, %f729, %f414;
	mul.f32 	%f416, %f725, %f727;
	fma.rn.f32 	%f417, %f723, %f416, %f415;
	fma.rn.f32 	%f418, %f722, %f390, %f417;
	sub.f32 	%f419, %f413, %f418;
	div.rn.f32 	%f420, %f419, %f386;
	st.global.f32 	[%rd112], %f396;
	st.global.f32 	[%rd112+4], %f408;
	st.global.f32 	[%rd112+8], %f420;
	add.s32 	%r1, %r1, %r2;
	setp.lt.s32 	%p54, %r1, %r86;
	@%p54 bra 	$L__BB0_28;
	bra.uni 	$L__BB0_58;
$L__BB0_39:
	setp.gt.s32 	%p5, %r87, 0;
	@%p5 bra 	$L__BB0_42;
	mov.f32 	%f166, 0f00000000;
	copysign.f32 	%f167, %f1, %f166;
	add.f32 	%f168, %f167, 0f00000000;
	sub.f32 	%f169, %f168, %f168;
	cvt.f64.f32 	%fd1, %f169;
	add.f64 	%fd2, %fd1, 0d3CD203AF9EE75616;
	cvt.rn.f32.f64 	%f170, %fd2;
	div.rn.f32 	%f155, %f166, %f170;
	div.rn.f32 	%f156, %f169, %f170;
$L__BB0_41:
	mul.lo.s32 	%r96, %r1, 3;
	mul.wide.s32 	%rd19, %r96, 4;
	add.s64 	%rd20, %rd5, %rd19;
	st.global.f32 	[%rd20], %f156;
	st.global.f32 	[%rd20+4], %f156;
	st.global.f32 	[%rd20+8], %f155;
	add.s32 	%r1, %r1, %r2;
	setp.lt.s32 	%p6, %r1, %r86;
	@%p6 bra 	$L__BB0_41;
	bra.uni 	$L__BB0_58;
$L__BB0_42:
	and.b32  	%r52, %r87, 7;
	add.s32 	%r53, %r52, -1;
	and.b32  	%r54, %r87, 3;
	mov.f32 	%f171, 0f00000000;
	copysign.f32 	%f172, %f1, %f171;
	add.f32 	%f173, %f172, 0f00000000;
	sub.f32 	%f174, %f173, %f173;
	cvt.f64.f32 	%fd3, %f174;
	add.f64 	%fd4, %fd3, 0d3CD203AF9EE75616;
	cvt.rn.f32.f64 	%f175, %fd4;
	div.rn.f32 	%f157, %f174, %f175;
	div.rn.f32 	%f158, %f171, %f175;
	and.b32  	%r55, %r87, 2147483640;
	and.b32  	%r56, %r87, 1;
$L__BB0_43:
	mul.lo.s32 	%r98, %r1, %r87;
	cvt.s64.s32 	%rd11, %r98;
	mov.f32 	%f762, 0f00000000;
	mov.b32 	%r218, 0;
	mov.f32 	%f763, %f762;
	mov.f32 	%f764, %f762;
	mov.u32 	%r219, %r218;
$L__BB0_44:
	setp.lt.u32 	%p7, %r87, 8;
	mov.b32 	%r226, 0;
	mov.u32 	%r231, %r226;
	@%p7 bra 	$L__BB0_47;
	mov.b32 	%r220, 0;
	mov.u32 	%r231, %r220;
$L__BB0_46:
	.pragma "nounroll";
	cvt.u64.u32 	%rd21, %r220;
	mul.wide.u32 	%rd22, %r220, 4;
	add.s64 	%rd23, %rd4, %rd22;
	ld.global.f32 	%f177, [%rd23];
	add.s64 	%rd24, %rd3, %rd22;
	ld.global.f32 	%f178, [%rd24];
	mul.f32 	%f179, %f157, %f178;
	fma.rn.f32 	%f180, %f157, %f177, %f179;
	add.f32 	%f181, %f158, %f180;
	add.s64 	%rd25, %rd11, %rd21;
	shl.b64 	%rd26, %rd25, 2;
	add.s64 	%rd27, %rd2, %rd26;
	ld.global.f32 	%f182, [%rd27];
	sub.f32 	%f183, %f181, %f182;
	setp.lt.f32 	%p8, %f183, 0f00000000;
	mov.f32 	%f184, 0f00000000;
	sub.f32 	%f185, %f184, %f183;
	selp.f32 	%f186, %f185, %f183, %p8;
	setp.lt.f32 	%p9, %f186, %f165;
	selp.u32 	%r102, 1, 0, %p9;
	add.s32 	%r103, %r231, %r102;
	ld.global.f32 	%f187, [%rd23+4];
	ld.global.f32 	%f188, [%rd24+4];
	mul.f32 	%f189, %f157, %f188;
	fma.rn.f32 	%f190, %f157, %f187, %f189;
	add.f32 	%f191, %f158, %f190;
	ld.global.f32 	%f192, [%rd27+4];
	sub.f32 	%f193, %f191, %f192;
	setp.lt.f32 	%p10, %f193, 0f00000000;
	sub.f32 	%f194, %f184, %f193;
	selp.f32 	%f195, %f194, %f193, %p10;
	setp.lt.f32 	%p11, %f195, %f165;
	selp.u32 	%r104, 1, 0, %p11;
	add.s32 	%r105, %r103, %r104;
	ld.global.f32 	%f196, [%rd23+8];
	ld.global.f32 	%f197, [%rd24+8];
	mul.f32 	%f198, %f157, %f197;
	fma.rn.f32 	%f199, %f157, %f196, %f198;
	add.f32 	%f200, %f158, %f199;
	ld.global.f32 	%f201, [%rd27+8];
	sub.f32 	%f202, %f200, %f201;
	setp.lt.f32 	%p12, %f202, 0f00000000;
	sub.f32 	%f203, %f184, %f202;
	selp.f32 	%f204, %f203, %f202, %p12;
	setp.lt.f32 	%p13, %f204, %f165;
	selp.u32 	%r106, 1, 0, %p13;
	add.s32 	%r107, %r105, %r106;
	ld.global.f32 	%f205, [%rd23+12];
	ld.global.f32 	%f206, [%rd24+12];
	mul.f32 	%f207, %f157, %f206;
	fma.rn.f32 	%f208, %f157, %f205, %f207;
	add.f32 	%f209, %f158, %f208;
	ld.global.f32 	%f210, [%rd27+12];
	sub.f32 	%f211, %f209, %f210;
	setp.lt.f32 	%p14, %f211, 0f00000000;
	sub.f32 	%f212, %f184, %f211;
	selp.f32 	%f213, %f212, %f211, %p14;
	setp.lt.f32 	%p15, %f213, %f165;
	selp.u32 	%r108, 1, 0, %p15;
	add.s32 	%r109, %r107, %r108;
	ld.global.f32 	%f214, [%rd23+16];
	ld.global.f32 	%f215, [%rd24+16];
	mul.f32 	%f216, %f157, %f215;
	fma.rn.f32 	%f217, %f157, %f214, %f216;
	add.f32 	%f218, %f158, %f217;
	ld.global.f32 	%f219, [%rd27+16];
	sub.f32 	%f220, %f218, %f219;
	setp.lt.f32 	%p16, %f220, 0f00000000;
	sub.f32 	%f221, %f184, %f220;
	selp.f32 	%f222, %f221, %f220, %p16;
	setp.lt.f32 	%p17, %f222, %f165;
	selp.u32 	%r110, 1, 0, %p17;
	add.s32 	%r111, %r109, %r110;
	ld.global.f32 	%f223, [%rd23+20];
	ld.global.f32 	%f224, [%rd24+20];
	mul.f32 	%f225, %f157, %f224;
	fma.rn.f32 	%f226, %f157, %f223, %f225;
	add.f32 	%f227, %f158, %f226;
	ld.global.f32 	%f228, [%rd27+20];
	sub.f32 	%f229, %f227, %f228;
	setp.lt.f32 	%p18, %f229, 0f00000000;
	sub.f32 	%f230, %f184, %f229;
	selp.f32 	%f231, %f230, %f229, %p18;
	setp.lt.f32 	%p19, %f231, %f165;
	selp.u32 	%r112, 1, 0, %p19;
	add.s32 	%r113, %r111, %r112;
	ld.global.f32 	%f232, [%rd23+24];
	ld.global.f32 	%f233, [%rd24+24];
	mul.f32 	%f234, %f157, %f233;
	fma.rn.f32 	%f235, %f157, %f232, %f234;
	add.f32 	%f236, %f158, %f235;
	ld.global.f32 	%f237, [%rd27+24];
	sub.f32 	%f238, %f236, %f237;
	setp.lt.f32 	%p20, %f238, 0f00000000;
	sub.f32 	%f239, %f184, %f238;
	selp.f32 	%f240, %f239, %f238, %p20;
	setp.lt.f32 	%p21, %f240, %f165;
	selp.u32 	%r114, 1, 0, %p21;
	add.s32 	%r115, %r113, %r114;
	ld.global.f32 	%f241, [%rd23+28];
	ld.global.f32 	%f242, [%rd24+28];
	mul.f32 	%f243, %f157, %f242;
	fma.rn.f32 	%f244, %f157, %f241, %f243;
	add.f32 	%f245, %f158, %f244;
	ld.global.f32 	%f246, [%rd27+28];
	sub.f32 	%f247, %f245, %f246;
	setp.lt.f32 	%p22, %f247, 0f00000000;
	sub.f32 	%f248, %f184, %f247;
	selp.f32 	%f249, %f248, %f247, %p22;
	setp.lt.f32 	%p23, %f249, %f165;
	selp.u32 	%r116, 1, 0, %p23;
	add.s32 	%r231, %r115, %r116;
	add.s32 	%r220, %r220, 8;
	setp.ne.s32 	%p24, %r220, %r55;
	mov.u32 	%r226, %r55;
	@%p24 bra 	$L__BB0_46;
$L__BB0_47:
	setp.eq.s32 	%p25, %r52, 0;
	@%p25 bra 	$L__BB0_55;
	setp.lt.u32 	%p26, %r53, 3;
	@%p26 bra 	$L__BB0_50;
	cvt.u64.u32 	%rd28, %r226;
	mul.wide.u32 	%rd29, %r226, 4;
	add.s64 	%rd30, %rd4, %rd29;
	ld.global.f32 	%f250, [%rd30];
	add.s64 	%rd31, %rd3, %rd29;
	ld.global.f32 	%f251, [%rd31];
	mul.f32 	%f252, %f157, %f251;
	fma.rn.f32 	%f253, %f157, %f250, %f252;
	add.f32 	%f254, %f158, %f253;
	add.s64 	%rd32, %rd11, %rd28;
	shl.b64 	%rd33, %rd32, 2;
	add.s64 	%rd34, %rd2, %rd33;
	ld.global.f32 	%f255, [%rd34];
	sub.f32 	%f256, %f254, %f255;
	setp.lt.f32 	%p27, %f256, 0f00000000;
	mov.f32 	%f257, 0f00000000;
	sub.f32 	%f258, %f257, %f256;
	selp.f32 	%f259, %f258, %f256, %p27;
	setp.lt.f32 	%p28, %f259, %f165;
	selp.u32 	%r118, 1, 0, %p28;
	add.s32 	%r119, %r231, %r118;
	ld.global.f32 	%f260, [%rd30+4];
	ld.global.f32 	%f261, [%rd31+4];
	mul.f32 	%f262, %f157, %f261;
	fma.rn.f32 	%f263, %f157, %f260, %f262;
	add.f32 	%f264, %f158, %f263;
	ld.global.f32 	%f265, [%rd34+4];
	sub.f32 	%f266, %f264, %f265;
	setp.lt.f32 	%p29, %f266, 0f00000000;
	sub.f32 	%f267, %f257, %f266;
	selp.f32 	%f268, %f267, %f266, %p29;
	setp.lt.f32 	%p30, %f268, %f165;
	selp.u32 	%r120, 1, 0, %p30;
	add.s32 	%r121, %r119, %r120;
	ld.global.f32 	%f269, [%rd30+8];
	ld.global.f32 	%f270, [%rd31+8];
	mul.f32 	%f271, %f157, %f270;
	fma.rn.f32 	%f272, %f157, %f269, %f271;
	add.f32 	%f273, %f158, %f272;
	ld.global.f32 	%f274, [%rd34+8];
	sub.f32 	%f275, %f273, %f274;
	setp.lt.f32 	%p31, %f275, 0f00000000;
	sub.f32 	%f276, %f257, %f275;
	selp.f32 	%f277, %f276, %f275, %p31;
	setp.lt.f32 	%p32, %f277, %f165;
	selp.u32 	%r122, 1, 0, %p32;
	add.s32 	%r123, %r121, %r122;
	ld.global.f32 	%f278, [%rd30+12];
	ld.global.f32 	%f279, [%rd31+12];
	mul.f32 	%f280, %f157, %f279;
	fma.rn.f32 	%f281, %f157, %f278, %f280;
	add.f32 	%f282, %f158, %f281;
	ld.global.f32 	%f283, [%rd34+12];
	sub.f32 	%f284, %f282, %f283;
	setp.lt.f32 	%p33, %f284, 0f00000000;
	sub.f32 	%f285, %f257, %f284;
	selp.f32 	%f286, %f285, %f284, %p33;
	setp.lt.f32 	%p34, %f286, %f165;
	selp.u32 	%r124, 1, 0, %p34;
	add.s32 	%r231, %r123, %r124;
	add.s32 	%r226, %r226, 4;
$L__BB0_50:
	setp.eq.s32 	%p35, %r54, 0;
	@%p35 bra 	$L__BB0_55;
	setp.eq.s32 	%p36, %r54, 1;
	@%p36 bra 	$L__BB0_53;
	cvt.u64.u32 	%rd35, %r226;
	mul.wide.u32 	%rd36, %r226, 4;
	add.s64 	%rd37, %rd4, %rd36;
	ld.global.f32 	%f287, [%rd37];
	add.s64 	%rd38, %rd3, %rd36;
	ld.global.f32 	%f288, [%rd38];
	mul.f32 	%f289, %f157, %f288;
	fma.rn.f32 	%f290, %f157, %f287, %f289;
	add.f32 	%f291, %f158, %f290;
	add.s64 	%rd39, %rd11, %rd35;
	shl.b64 	%rd40, %rd39, 2;
	add.s64 	%rd41, %rd2, %rd40;
	ld.global.f32 	%f292, [%rd41];
	sub.f32 	%f293, %f291, %f292;
	setp.lt.f32 	%p37, %f293, 0f00000000;
	mov.f32 	%f294, 0f00000000;
	sub.f32 	%f295, %f294, %f293;
	selp.f32 	%f296, %f295, %f293, %p37;
	setp.lt.f32 	%p38, %f296, %f165;
	selp.u32 	%r126, 1, 0, %p38;
	add.s32 	%r127, %r231, %r126;
	ld.global.f32 	%f297, [%rd37+4];
	ld.global.f32 	%f298, [%rd38+4];
	mul.f32 	%f299, %f157, %f298;
	fma.rn.f32 	%f300, %f157, %f297, %f299;
	add.f32 	%f301, %f158, %f300;
	ld.global.f32 	%f302, [%rd41+4];
	sub.f32 	%f303, %f301, %f302;
	setp.lt.f32 	%p39, %f303, 0f00000000;
	sub.f32 	%f304, %f294, %f303;
	selp.f32 	%f305, %f304, %f303, %p39;
	setp.lt.f32 	%p40, %f305, %f165;
	selp.u32 	%r128, 1, 0, %p40;
	add.s32 	%r231, %r127, %r128;
	add.s32 	%r226, %r226, 2;
$L__BB0_53:
	setp.eq.s32 	%p41, %r56, 0;
	@%p41 bra 	$L__BB0_55;
	cvt.u64.u32 	%rd42, %r226;
	mul.wide.u32 	%rd43, %r226, 4;
	add.s64 	%rd44, %rd4, %rd43;
	ld.global.f32 	%f306, [%rd44];
	add.s64 	%rd45, %rd3, %rd43;
	ld.global.f32 	%f307, [%rd45];
	mul.f32 	%f308, %f157, %f307;
	fma.rn.f32 	%f309, %f157, %f306, %f308;
	add.f32 	%f310, %f158, %f309;
	add.s64 	%rd46, %rd11, %rd42;
	shl.b64 	%rd47, %rd46, 2;
	add.s64 	%rd48, %rd2, %rd47;
	ld.global.f32 	%f311, [%rd48];
	sub.f32 	%f312, %f310, %f311;
	setp.lt.f32 	%p42, %f312, 0f00000000;
	mov.f32 	%f313, 0f00000000;
	sub.f32 	%f314, %f313, %f312;
	selp.f32 	%f315, %f314, %f312, %p42;
	setp.lt.f32 	%p43, %f315, %f165;
	selp.u32 	%r129, 1, 0, %p43;
	add.s32 	%r231, %r231, %r129;
$L__BB0_55:
	setp.lt.s32 	%p44, %r231, %r218;
	selp.f32 	%f764, %f764, %f158, %p44;
	selp.f32 	%f763, %f763, %f157, %p44;
	selp.f32 	%f762, %f762, %f157, %p44;
	max.s32 	%r218, %r231, %r218;
	add.s32 	%r219, %r219, 1;
	setp.ne.s32 	%p45, %r219, %r88;
	@%p45 bra 	$L__BB0_44;
	mul.lo.s32 	%r130, %r1, 3;
	mul.wide.s32 	%rd49, %r130, 4;
	add.s64 	%rd50, %rd5, %rd49;
	st.global.f32 	[%rd50], %f762;
	st.global.f32 	[%rd50+4], %f763;
	st.global.f32 	[%rd50+8], %f764;
	add.s32 	%r1, %r1, %r2;
	setp.lt.s32 	%p46, %r1, %r86;
	@%p46 bra 	$L__BB0_43;
	bra.uni 	$L__BB0_58;
$L__BB0_57:
	mul.lo.s32 	%r94, %r1, 3;
	mul.wide.s32 	%rd17, %r94, 4;
	add.s64 	%rd18, %rd5, %rd17;
	mov.b32 	%r95, 0;
	st.global.u32 	[%rd18], %r95;
	st.global.u32 	[%rd18+4], %r95;
	st.global.u32 	[%rd18+8], %r95;
	add.s32 	%r1, %r1, %r2;
	setp.lt.s32 	%p3, %r1, %r86;
	@%p3 bra 	$L__BB0_57;
$L__BB0_58:
	ret;

}


// ===== COMPILED SASS (sm_100) =====

	.target	sm_100

	.elftype	@"ET_EXEC"


//--------------------- .note.nv.tkinfo           --------------------------
	.section	.note.nv.tkinfo,"",@"SHT_NOTE"
	.sectionflags	@"SHF_NOTE_NV_TKINFO"
	.tkinfo
        /*0018*/ 	.word	0x00000002
        /*0030*/ 	.string	""
        /*0030*/ 	.string	"ptxas"
        /*0030*/ 	.string	"Cuda compilation tools, release 13.0, V13.0.88"
        /*0030*/ 	.string	"Build cuda_13.0.r13.0/compiler.36424714_0"
        /*0030*/ 	.string	"-arch sm_100 -m 64 "



//--------------------- .note.nv.cuinfo           --------------------------
	.section	.note.nv.cuinfo,"",@"SHT_NOTE"
	.sectionflags	@"SHF_NOTE_NV_CUINFO"
        /*0018*/ 	.short	0x0002
        /*001a*/ 	.short	0x0064
        /*001c*/ 	.short	0x0082
	.zero		2


//--------------------- .nv.info                  --------------------------
	.section	.nv.info,"",@"SHT_CUDA_INFO"
	.align	4


	//----- nvinfo : EIATTR_REGCOUNT
	.align		4
        /*0000*/ 	.byte	0x04, 0x2f
        /*0002*/ 	.short	(.L_10 - .L_9)
	.align		4
.L_9:
        /*0004*/ 	.word	index@(_Z8triMatOpPfS_S_S_iiPiiif)
        /*0008*/ 	.word	0x00000028


	//----- nvinfo : EIATTR_FRAME_SIZE
	.align		4
.L_10:
        /*000c*/ 	.byte	0x04, 0x11
        /*000e*/ 	.short	(.L_12 - .L_11)
	.align		4
.L_11:
        /*0010*/ 	.word	index@($__internal_0_$__cuda_sm3x_div_rn_noftz_f32_slowpath)
        /*0014*/ 	.word	0x00000000


	//----- nvinfo : EIATTR_FRAME_SIZE
	.align		4
.L_12:
        /*0018*/ 	.byte	0x04, 0x11
        /*001a*/ 	.short	(.L_14 - .L_13)
	.align		4
.L_13:
        /*001c*/ 	.word	index@(_Z8triMatOpPfS_S_S_iiPiiif)
        /*0020*/ 	.word	0x00000000


	//----- nvinfo : EIATTR_MIN_STACK_SIZE
	.align		4
.L_14:
        /*0024*/ 	.byte	0x04, 0x12
        /*0026*/ 	.short	(.L_16 - .L_15)
	.align		4
.L_15:
        /*0028*/ 	.word	index@(_Z8triMatOpPfS_S_S_iiPiiif)
        /*002c*/ 	.word	0x00000000
.L_16:


//--------------------- .nv.compat                --------------------------
	.section	.nv.compat,"",@"SHT_CUDA_COMPAT_INFO"
	.align	4
        /*0000*/ 	.byte	0x02, 0x09, 0x00, 0x00, 0x02, 0x02, 0x01, 0x00, 0x02, 0x05, 0x05, 0x00, 0x03, 0x07, 0x01, 0x01
        /*0010*/ 	.byte	0x02, 0x03, 0x00, 0x00, 0x02, 0x06, 0x01, 0x00, 0x04, 0x0b, 0x08, 0x00, 0x01, 0x00, 0x00, 0x00
        /*0020*/ 	.byte	0x00, 0x00, 0x00, 0x00


//--------------------- .nv.info._Z8triMatOpPfS_S_S_iiPiiif --------------------------
	.section	.nv.info._Z8triMatOpPfS_S_S_iiPiiif,"",@"SHT_CUDA_INFO"
	.sectionflags	@""
	.align	4


	//----- nvinfo : EIATTR_CUDA_API_VERSION
	.align		4
        /*0000*/ 	.byte	0x04, 0x37
        /*0002*/ 	.short	(.L_18 - .L_17)
.L_17:
        /*0004*/ 	.word	0x00000082


	//----- nvinfo : EIATTR_KPARAM_INFO
	.align		4
.L_18:
        /*0008*/ 	.byte	0x04, 0x17
        /*000a*/ 	.short	(.L_20 - .L_19)
.L_19:
        /*000c*/ 	.word	0x00000000
        /*0010*/ 	.short	0x0009
        /*0012*/ 	.short	0x0038
        /*0014*/ 	.byte	0x00, 0xf0, 0x11, 0x00


	//----- nvinfo : EIATTR_KPARAM_INFO
	.align		4
.L_20:
        /*0018*/ 	.byte	0x04, 0x17
        /*001a*/ 	.short	(.L_22 - .L_21)
.L_21:
        /*001c*/ 	.word	0x00000000
        /*0020*/ 	.short	0x0008
        /*0022*/ 	.short	0x0034
        /*0024*/ 	.byte	0x00, 0xf0, 0x11, 0x00


	//----- nvinfo : EIATTR_KPARAM_INFO
	.align		4
.L_22:
        /*0028*/ 	.byte	0x04, 0x17
        /*002a*/ 	.short	(.L_24 - .L_23)
.L_23:
        /*002c*/ 	.word	0x00000000
        /*0030*/ 	.short	0x0007
        /*0032*/ 	.short	0x0030
        /*0034*/ 	.byte	0x00, 0xf0, 0x11, 0x00


	//----- nvinfo : EIATTR_KPARAM_INFO
	.align		4
.L_24:
        /*0038*/ 	.byte	0x04, 0x17
        /*003a*/ 	.short	(.L_26 - .L_25)
.L_25:
        /*003c*/ 	.word	0x00000000
        /*0040*/ 	.short	0x0006
        /*0042*/ 	.short	0x0028
        /*0044*/ 	.byte	0x00, 0xf5, 0x21, 0x00


	//----- nvinfo : EIATTR_KPARAM_INFO
	.align		4
.L_26:
        /*0048*/ 	.byte	0x04, 0x17
        /*004a*/ 	.short	(.L_28 - .L_27)
.L_27:
        /*004c*/ 	.word	0x00000000
        /*0050*/ 	.short	0x0005
        /*0052*/ 	.short	0x0024
        /*0054*/ 	.byte	0x00, 0xf0, 0x11, 0x00


	//----- nvinfo : EIATTR_KPARAM_INFO
	.align		4
.L_28:
        /*0058*/ 	.byte	0x04, 0x17
        /*005a*/ 	.short	(.L_30 - .L_29)
.L_29:
        /*005c*/ 	.word	0x00000000
        /*0060*/ 	.short	0x0004
        /*0062*/ 	.short	0x0020
        /*0064*/ 	.byte	0x00, 0xf0, 0x11, 0x00


	//----- nvinfo : EIATTR_KPARAM_INFO
	.align		4
.L_30:
        /*0068*/ 	.byte	0x04, 0x17
        /*006a*/ 	.short	(.L_32 - .L_31)
.L_31:
        /*006c*/ 	.word	0x00000000
        /*0070*/ 	.short	0x0003
        /*0072*/ 	.short	0x0018
        /*0074*/ 	.byte	0x00, 0xf5, 0x21, 0x00


	//----- nvinfo : EIATTR_KPARAM_INFO
	.align		4
.L_32:
        /*0078*/ 	.byte	0x04, 0x17
        /*007a*/ 	.short	(.L_34 - .L_33)
.L_33:
        /*007c*/ 	.word	0x00000000
        /*0080*/ 	.short	0x0002
        /*0082*/ 	.short	0x0010
        /*0084*/ 	.byte	0x00, 0xf5, 0x21, 0x00


	//----- nvinfo : EIATTR_KPARAM_INFO
	.align		4
.L_34:
        /*0088*/ 	.byte	0x04, 0x17
        /*008a*/ 	.short	(.L_36 - .L_35)
.L_35:
        /*008c*/ 	.word	0x00000000
        /*0090*/ 	.short	0x0001
        /*0092*/ 	.short	0x0008
        /*0094*/ 	.byte	0x00, 0xf5, 0x21, 0x00


	//----- nvinfo : EIATTR_KPARAM_INFO
	.align		4
.L_36:
        /*0098*/ 	.byte	0x04, 0x17
        /*009a*/ 	.short	(.L_38 - .L_37)
.L_37:
        /*009c*/ 	.word	0x00000000
        /*00a0*/ 	.short	0x0000
        /*00a2*/ 	.short	0x0000
        /*00a4*/ 	.byte	0x00, 0xf5, 0x21, 0x00


	//----- nvinfo : EIATTR_SPARSE_MMA_MASK
	.align		4
.L_38:
        /*00a8*/ 	.byte	0x03, 0x50
        /*00aa*/ 	.short	0x0000


	//----- nvinfo : EIATTR_MAXREG_COUNT
	.align		4
        /*00ac*/ 	.byte	0x03, 0x1b
        /*00ae*/ 	.short	0x00ff


	//----- nvinfo : EIATTR_MERCURY_ISA_VERSION
	.align		4
        /*00b0*/ 	.byte	0x03, 0x5f
        /*00b2*/ 	.short	0x0101


	//----- nvinfo : EIATTR_VRC_CTA_INIT_COUNT
	.align		4
        /*00b4*/ 	.byte	0x02, 0x4a
	.zero		1
	.zero		1


	//----- nvinfo : EIATTR_EXIT_INSTR_OFFSETS
	.align		4
        /*00b8*/ 	.byte	0x04, 0x1c
        /*00ba*/ 	.short	(.L_40 - .L_39)


	//   ....[0]....
.L_39:
        /*00bc*/ 	.word	0x000000a0


	//   ....[1]....
        /*00c0*/ 	.word	0x00000180


	//   ....[2]....
        /*00c4*/ 	.word	0x00002170


	//   ....[3]....
        /*00c8*/ 	.word	0x00003310


	//   ....[4]....
        /*00cc*/ 	.word	0x000035e0


	//   ....[5]....
        /*00d0*/ 	.word	0x00004900


	//----- nvinfo : EIATTR_CRS_STACK_SIZE
	.align		4
.L_40:
        /*00d4*/ 	.byte	0x04, 0x1e
        /*00d6*/ 	.short	(.L_42 - .L_41)
.L_41:
        /*00d8*/ 	.word	0x00000000


	//----- nvinfo : EIATTR_CBANK_PARAM_SIZE
	.align		4
.L_42:
        /*00dc*/ 	.byte	0x03, 0x19
        /*00de*/ 	.short	0x003c


	//----- nvinfo : EIATTR_PARAM_CBANK
	.align		4
        /*00e0*/ 	.byte	0x04, 0x0a
        /*00e2*/ 	.short	(.L_44 - .L_43)
	.align		4
.L_43:
        /*00e4*/ 	.word	index@(.nv.constant0._Z8triMatOpPfS_S_S_iiPiiif)
        /*00e8*/ 	.short	0x0380
        /*00ea*/ 	.short	0x003c


	//----- nvinfo : EIATTR_SW_WAR
	.align		4
.L_44:
        /*00ec*/ 	.byte	0x04, 0x36
        /*00ee*/ 	.short	(.L_46 - .L_45)
.L_45:
        /*00f0*/ 	.word	0x00000008
.L_46:


//--------------------- .nv.callgraph             --------------------------
	.section	.nv.callgraph,"",@"SHT_CUDA_CALLGRAPH"
	.align	4
	.sectionentsize	8
	.align		4
        /*0000*/ 	.word	0x00000000
	.align		4
        /*0004*/ 	.word	0xffffffff
	.align		4
        /*0008*/ 	.word	0x00000000
	.align		4
        /*000c*/ 	.word	0xfffffffe
	.align		4
        /*0010*/ 	.word	0x00000000
	.align		4
        /*0014*/ 	.word	0xfffffffd
	.align		4
        /*0018*/ 	.word	0x00000000
	.align		4
        /*001c*/ 	.word	0xfffffffc


//--------------------- .nv.constant4             --------------------------
	.section	.nv.constant4,"a",@progbits
	.align	8
	.align		8
.nv.constant4:
        /*0000*/ 	.dword	precalc_xorwow_matrix
	.align		8
        /*0008*/ 	.dword	precalc_xorwow_offset_matrix
	.align		8
        /*0010*/ 	.dword	mrg32k3aM1
	.align		8
        /*0018*/ 	.dword	mrg32k3aM2
	.align		8
        /*0020*/ 	.dword	mrg32k3aM1SubSeq
	.align		8
        /*0028*/ 	.dword	mrg32k3aM2SubSeq
	.align		8
        /*0030*/ 	.dword	mrg32k3aM1Seq
	.align		8
        /*0038*/ 	.dword	mrg32k3aM2Seq


//--------------------- .nv.constant3             --------------------------
	.section	.nv.constant3,"a",@progbits
	.align	8
.nv.constant3:
	.type		__cr_lgamma_table,@object
	.size		__cr_lgamma_table,(.L_8 - __cr_lgamma_table)
__cr_lgamma_table:
        /*0000*/ 	.byte	0x00, 0x00, 0x00, 0x00, 0x00, 0x00, 0x00, 0x00, 0x00, 0x00, 0x00, 0x00, 0x00, 0x00, 0x00, 0x00
        /*0010*/ 	.byte	0xef, 0x39, 0xfa, 0xfe, 0x42, 0x2e, 0xe6, 0x3f, 0x02, 0x20, 0x2a, 0xfa, 0x0b, 0xab, 0xfc, 0x3f
        /*0020*/ 	.byte	0xf9, 0x2c, 0x92, 0x7c, 0xa7, 0x6c, 0x09, 0x40, 0xc9, 0x79, 0x44, 0x3c, 0x64, 0x26, 0x13, 0x40
        /*0030*/ 	.byte	0xca, 0x01, 0xcf, 0x3a, 0x27, 0x51, 0x1a, 0x40, 0x30, 0xcc, 0x2d, 0xf3, 0xe1, 0x0c, 0x21, 0x40
        /*0040*/ 	.byte	0x0d, 0xb7, 0xfc, 0x82, 0x8e, 0x35, 0x25, 0x40
.L_8:


//--------------------- .text._Z8triMatOpPfS_S_S_iiPiiif --------------------------
	.section	.text._Z8triMatOpPfS_S_S_iiPiiif,"ax",@progbits
	.align	128
        .global         _Z8triMatOpPfS_S_S_iiPiiif
        .type           _Z8triMatOpPfS_S_S_iiPiiif,@function
        .size           _Z8triMatOpPfS_S_S_iiPiiif,(.L_x_58 - _Z8triMatOpPfS_S_S_iiPiiif)
        .other          _Z8triMatOpPfS_S_S_iiPiiif,@"STO_CUDA_ENTRY STV_DEFAULT"
_Z8triMatOpPfS_S_S_iiPiiif:
.text._Z8triMatOpPfS_S_S_iiPiiif:
[----:B------:R-:W-:Y:S01]  /*0000*/  LDC R1, c[0x0][0x37c] ;  /* 0x0000df00ff017b82 */ /* 0x000fe20000000800 */
[----:B------:R-:W0:Y:S01]  /*0010*/  S2R R21, SR_TID.X ;  /* 0x0000000000157919 */ /* 0x000e220000002100 */
[----:B------:R-:W1:Y:S06]  /*0020*/  LDCU UR4, c[0x0][0x360] ;  /* 0x00006c00ff0477ac */ /* 0x000e6c0008000800 */
[----:B------:R-:W0:Y:S01]  /*0030*/  S2UR UR6, SR_CTAID.X ;  /* 0x00000000000679c3 */ /* 0x000e220000002500 */
[----:B------:R-:W2:Y:S07]  /*0040*/  LDCU UR7, c[0x0][0x3a0] ;  /* 0x00007400ff0777ac */ /* 0x000eae0008000800 */
[----:B------:R-:W0:Y:S01]  /*0050*/  LDC R0, c[0x0][0x360] ;  /* 0x0000d800ff007b82 */ /* 0x000e220000000800 */
[----:B------:R-:W1:Y:S02]  /*0060*/  LDCU UR5, c[0x0][0x370] ;  /* 0x00006e00ff0577ac */ /* 0x000e640008000800 */
[----:B-1----:R-:W-:Y:S01]  /*0070*/  UIMAD UR4, UR4, UR5, URZ ;  /* 0x00000005040472a4 */ /* 0x002fe2000f8e02ff */
[----:B0-----:R-:W-:-:S05]  /*0080*/  IMAD R21, R0, UR6, R21 ;  /* 0x0000000600157c24 */ /* 0x001fca000f8e0215 */
[----:B--2---:R-:W-:-:S13]  /*0090*/  ISETP.GE.AND P0, PT, R21, UR7, PT ;  /* 0x0000000715007c0c */ /* 0x004fda000bf06270 */
[----:B------:R-:W-:Y:S05]  /*00a0*/  @P0 EXIT ;  /* 0x000000000000094d */ /* 0x000fea0003800000 */
[----:B------:R-:W0:Y:S01]  /*00b0*/  LDCU UR5, c[0x0][0x3b0] ;  /* 0x00007600ff0577ac */ /* 0x000e220008000800 */
[----:B------:R-:W1:Y:S01]  /*00c0*/  LDCU.64 UR8, c[0x0][0x358] ;  /* 0x00006b00ff0877ac */ /* 0x000e620008000a00 */
[----:B0-----:R-:W-:-:S09]  /*00d0*/  UISETP.GT.AND UP0, UPT, UR5, URZ, UPT ;  /* 0x000000ff0500728c */ /* 0x001fd2000bf04270 */
[----:B-1----:R-:W-:Y:S05]  /*00e0*/  BRA.U UP0, `(.L_x_0) ;  /* 0x0000000100287547 */ /* 0x002fea000b800000 */
[----:B------:R-:W0:Y:S02]  /*00f0*/  LDC.64 R4, c[0x0][0x398] ;  /* 0x0000e600ff047b82 */ /* 0x000e240000000a00 */
.L_x_1:
[C---:B-1----:R-:W-:Y:S02]  /*0100*/  LEA R3, R21.reuse, R21, 0x1 ;  /* 0x0000001515037211 */ /* 0x042fe400078e08ff */
[----:B------:R-:W-:-:S03]  /*0110*/  IADD3 R21, PT, PT, R21, UR4, RZ ;  /* 0x0000000415157c10 */ /* 0x000fc6000fffe0ff */
[----:B0-----:R-:W-:Y:S01]  /*0120*/  IMAD.WIDE R2, R3, 0x4, R4 ;  /* 0x0000000403027825 */ /* 0x001fe200078e0204 */
[----:B------:R-:W-:-:S04]  /*0130*/  ISETP.GE.AND P0, PT, R21, UR7, PT ;  /* 0x0000000715007c0c */ /* 0x000fc8000bf06270 */
[----:B------:R1:W-:Y:S04]  /*0140*/  STG.E desc[UR8][R2.64], RZ ;  /* 0x000000ff02007986 */ /* 0x0003e8000c101908 */
[----:B------:R1:W-:Y:S04]  /*0150*/  STG.E desc[UR8][R2.64+0x4], RZ ;  /* 0x000004ff02007986 */ /* 0x0003e8000c101908 */
[----:B------:R1:W-:Y:S01]  /*0160*/  STG.E desc[UR8][R2.64+0x8], RZ ;  /* 0x000008ff02007986 */ /* 0x0003e2000c101908 */
[----:B------:R-:W-:Y:S05]  /*0170*/  @!P0 BRA `(.L_x_1) ;  /* 0xfffffffc00e08947 */ /* 0x000fea000383ffff */
[----:B------:R-:W-:Y:S05]  /*0180*/  EXIT ;  /* 0x000000000000794d */ /* 0x000fea0003800000 */
.L_x_0:
[----:B------:R-:W0:Y:S02]  /*0190*/  LDCU UR5, c[0x0][0x3b4] ;  /* 0x00007680ff0577ac */ /* 0x000e240008000800 */
[----:B0-----:R-:W-:Y:S01]  /*01a0*/  I2FP.F32.S32 R0, UR5 ;  /* 0x0000000500007c45 */ /* 0x001fe20008201400 */
[----:B------:R-:W-:-:S03]  /*01b0*/  UISETP.GE.AND UP0, UPT, UR5, 0x1, UPT ;  /* 0x000000010500788c */ /* 0x000fc6000bf06270 */
[----:B------:R-:W-:-:S06]  /*01c0*/  R2UR UR7, R0 ;  /* 0x00000000000772ca */ /* 0x000fcc00000e0000 */
[----:B------:R-:W-:Y:S09]  /*01d0*/  BRA.U !UP0, `(.L_x_2) ;  /* 0x0000003108507547 */ /* 0x000ff2000b800000 */
[----:B------:R-:W0:Y:S02]  /*01e0*/  LDCU UR6, c[0x0][0x3a4] ;  /* 0x00007480ff0677ac */ /* 0x000e240008000800 */
[----:B0-----:R-:W-:-:S09]  /*01f0*/  UISETP.GE.AND UP0, UPT, UR6, 0x1, UPT ;  /* 0x000000010600788c */ /* 0x001fd2000bf06270 */
[----:B------:R-:W-:Y:S05]  /*0200*/  BRA.U !UP0, `(.L_x_3) ;  /* 0x0000001d08dc7547 */ /* 0x000fea000b800000 */
[----:B------:R-:W-:Y:S02]  /*0210*/  ULOP3.LUT UR5, UR5, 0x7ffffffc, URZ, 0xc0, !UPT ;  /* 0x7ffffffc05057892 */ /* 0x000fe4000f8ec0ff */
[----:B------:R-:W-:Y:S02]  /*0220*/  ULOP3.LUT UR10, UR6, 0x7, URZ, 0xc0, !UPT ;  /* 0x00000007060a7892 */ /* 0x000fe4000f8ec0ff */
[----:B------:R-:W-:Y:S02]  /*0230*/  ULOP3.LUT UR6, UR6, 0x7ffffff8, URZ, 0xc0, !UPT ;  /* 0x7ffffff806067892 */ /* 0x000fe4000f8ec0ff */
[----:B------:R-:W-:-:S12]  /*0240*/  UIADD3 UR13, UPT, UPT, -UR5, URZ, URZ ;  /* 0x000000ff050d7290 */ /* 0x000fd8000fffe1ff */
.L_x_20:
[----:B0-----:R-:W0:Y:S01]  /*0250*/  LDC.64 R18, c[0x0][0x390] ;  /* 0x0000e400ff127b82 */ /* 0x001e220000000a00 */
[----:B------:R-:W1:Y:S01]  /*0260*/  LDCU UR11, c[0x0][0x3a4] ;  /* 0x00007480ff0b77ac */ /* 0x000e620008000800 */
[----:B------:R-:W-:Y:S01]  /*0270*/  HFMA2 R22, -RZ, RZ, 0, 0 ;  /* 0x00000000ff167431 */ /* 0x000fe200000001ff */
[----:B------:R-:W-:Y:S01]  /*0280*/  MOV R20, RZ ;  /* 0x000000ff00147202 */ /* 0x000fe20000000f00 */
[----:B------:R-:W-:Y:S01]  /*0290*/  HFMA2 R14, -RZ, RZ, 0, 0 ;  /* 0x00000000ff0e7431 */ /* 0x000fe200000001ff */
[----:B------:R-:W-:Y:S01]  /*02a0*/  CS2R R16, SRZ ;  /* 0x0000000000107805 */ /* 0x000fe2000001ff00 */
[----:B-1----:R-:W-:-:S04]  /*02b0*/  IMAD R3, R21, UR11, RZ ;  /* 0x0000000b15037c24 */ /* 0x002fc8000f8e02ff */
[----:B0-----:R-:W-:-:S07]  /*02c0*/  IMAD.WIDE R18, R3, 0x4, R18 ;  /* 0x0000000403127825 */ /* 0x001fce00078e0212 */
.L_x_19:
[----:B------:R-:W0:Y:S01]  /*02d0*/  LDC R7, c[0x0][0x3b4] ;  /* 0x0000ed00ff077b82 */ /* 0x000e220000000800 */
[----:B------:R-:W-:Y:S02]  /*02e0*/  CS2R R12, SRZ ;  /* 0x00000000000c7805 */ /* 0x000fe4000001ff00 */
[----:B------:R-:W-:Y:S02]  /*02f0*/  MOV R0, RZ ;  /* 0x000000ff00007202 */ /* 0x000fe40000000f00 */
[----:B------:R-:W-:Y:S02]  /*0300*/  CS2R R10, SRZ ;  /* 0x00000000000a7805 */ /* 0x000fe4000001ff00 */
[----:B------:R-:W-:Y:S02]  /*0310*/  MOV R15, RZ ;  /* 0x000000ff000f7202 */ /* 0x000fe40000000f00 */
[----:B------:R-:W-:Y:S02]  /*0320*/  CS2R R8, SRZ ;  /* 0x0000000000087805 */ /* 0x000fe4000001ff00 */
[----:B------:R-:W-:-:S02]  /*0330*/  MOV R6, RZ ;  /* 0x000000ff00067202 */ /* 0x000fc40000000f00 */
[----:B0-----:R-:W-:Y:S01]  /*0340*/  ISETP.GE.U32.AND P0, PT, R7, 0x4, PT ;  /* 0x000000040700780c */ /* 0x001fe20003f06070 */
[----:B------:R-:W-:-:S12]  /*0350*/  IMAD R23, R14, R7, RZ ;  /* 0x000000070e177224 */ /* 0x000fd800078e02ff */
[----:B------:R-:W-:Y:S05]  /*0360*/  @!P0 BRA `(.L_x_4) ;  /* 0x0000000400288947 */ /* 0x000fea0003800000 */
[----:B------:R-:W0:Y:S01]  /*0370*/  LDC.64 R2, c[0x0][0x3a8] ;  /* 0x0000ea00ff027b82 */ /* 0x000e220000000a00 */
[----:B------:R-:W-:Y:S02]  /*0380*/  MOV R12, RZ ;  /* 0x000000ff000c7202 */ /* 0x000fe40000000f00 */
[----:B------:R-:W-:Y:S01]  /*0390*/  MOV R0, UR13 ;  /* 0x0000000d00007c02 */ /* 0x000fe20008000f00 */
[----:B0-----:R-:W-:-:S03]  /*03a0*/  IMAD.WIDE.U32 R2, R23, 0x4, R2 ;  /* 0x0000000417027825 */ /* 0x001fc600078e0002 */
[----:B------:R-:W-:-:S04]  /*03b0*/  IADD3 R2, P0, PT, R2, 0x8, RZ ;  /* 0x0000000802027810 */ /* 0x000fc80007f1e0ff */
[----:B------:R-:W-:-:S09]  /*03c0*/  IADD3.X R3, PT, PT, RZ, R3, RZ, P0, !PT ;  /* 0x00000003ff037210 */ /* 0x000fd200007fe4ff */
.L_x_5:
[----:B------:R-:W2:Y:S01]  /*03d0*/  LDG.E R27, desc[UR8][R2.64+-0x8] ;  /* 0xfffff808021b7981 */ /* 0x000ea2000c1e1900 */
[----:B------:R-:W2:Y:S03]  /*03e0*/  LDC.64 R4, c[0x0][0x380] ;  /* 0x0000e000ff047b82 */ /* 0x000ea60000000a00 */
[----:B------:R-:W3:Y:S04]  /*03f0*/  LDG.E R31, desc[UR8][R2.64+0x4] ;  /* 0x00000408021f7981 */ /* 0x000ee8000c1e1900 */
[----:B------:R-:W4:Y:S01]  /*0400*/  LDG.E R33, desc[UR8][R2.64+-0x4] ;  /* 0xfffffc0802217981 */ /* 0x000f22000c1e1900 */
[----:B------:R-:W0:Y:S03]  /*0410*/  LDC.64 R24, c[0x0][0x388] ;  /* 0x0000e200ff187b82 */ /* 0x000e260000000a00 */
[----:B------:R-:W5:Y:S01]  /*0420*/  LDG.E R29, desc[UR8][R2.64] ;  /* 0x00000008021d7981 */ /* 0x000f62000c1e1900 */
[----:B--2---:R-:W-:-:S04]  /*0430*/  IMAD.WIDE R36, R27, 0x4, R4 ;  /* 0x000000041b247825 */ /* 0x004fc800078e0204 */
[C---:B------:R-:W-:Y:S02]  /*0440*/  IMAD.WIDE R34, R27.reuse, 0x4, R18 ;  /* 0x000000041b227825 */ /* 0x040fe400078e0212 */
[----:B------:R-:W2:Y:S02]  /*0450*/  LDG.E R36, desc[UR8][R36.64] ;  /* 0x0000000824247981 */ /* 0x000ea4000c1e1900 */
[----:B0-----:R-:W-:Y:S02]  /*0460*/  IMAD.WIDE R26, R27, 0x4, R24 ;  /* 0x000000041b1a7825 */ /* 0x001fe400078e0218 */
[----:B------:R-:W4:Y:S04]  /*0470*/  LDG.E R34, desc[UR8][R34.64] ;  /* 0x0000000822227981 */ /* 0x000f28000c1e1900 */
[----:B------:R4:W5:Y:S01]  /*0480*/  LDG.E R27, desc[UR8][R26.64] ;  /* 0x000000081a1b7981 */ /* 0x000962000c1e1900 */
[C---:B--2---:R-:W-:Y:S01]  /*0490*/  FADD R30, R36.reuse, R9 ;  /* 0x00000009241e7221 */ /* 0x044fe20000000000 */
[----:B------:R-:W-:Y:S01]  /*04a0*/  FFMA R32, R36, R36, R8 ;  /* 0x0000002424207223 */ /* 0x000fe20000000008 */
[----:B---3--:R-:W-:-:S04]  /*04b0*/  IMAD.WIDE R8, R31, 0x4, R4 ;  /* 0x000000041f087825 */ /* 0x008fc800078e0204 */
[----:B----4-:R-:W-:Y:S01]  /*04c0*/  FFMA R26, R36, R34, R13 ;  /* 0x00000022241a7223 */ /* 0x010fe2000000000d */
[C---:B------:R-:W-:Y:S01]  /*04d0*/  FADD R11, R34.reuse, R11 ;  /* 0x0000000b220b7221 */ /* 0x040fe20000000000 */
[----:B------:R0:W2:Y:S01]  /*04e0*/  LDG.E R28, desc[UR8][R8.64] ;  /* 0x00000008081c7981 */ /* 0x0000a2000c1e1900 */
[-C--:B-----5:R-:W-:Y:S01]  /*04f0*/  FFMA R15, R34, R27.reuse, R15 ;  /* 0x0000001b220f7223 */ /* 0x0a0fe2000000000f */
[----:B------:R-:W-:Y:S01]  /*0500*/  FFMA R34, R36, R27, R12 ;  /* 0x0000001b24227223 */ /* 0x000fe2000000000c */
[----:B------:R-:W-:-:S04]  /*0510*/  IMAD.WIDE R36, R33, 0x4, R4 ;  /* 0x0000000421247825 */ /* 0x000fc800078e0204 */
[----:B------:R-:W-:Y:S02]  /*0520*/  IMAD.WIDE R12, R29, 0x4, R4 ;  /* 0x000000041d0c7825 */ /* 0x000fe400078e0204 */
[----:B------:R-:W3:Y:S02]  /*0530*/  LDG.E R37, desc[UR8][R36.64] ;  /* 0x0000000824257981 */ /* 0x000ee4000c1e1900 */
[C---:B------:R-:W-:Y:S02]  /*0540*/  IMAD.WIDE R4, R33.reuse, 0x4, R18 ;  /* 0x0000000421047825 */ /* 0x040fe400078e0212 */
[----:B------:R1:W4:Y:S02]  /*0550*/  LDG.E R35, desc[UR8][R12.64] ;  /* 0x000000080c237981 */ /* 0x000324000c1e1900 */
[----:B0-----:R-:W-:Y:S02]  /*0560*/  IMAD.WIDE R8, R33, 0x4, R24 ;  /* 0x0000000421087825 */ /* 0x001fe400078e0218 */
[----:B------:R0:W5:Y:S04]  /*0570*/  LDG.E R36, desc[UR8][R4.64] ;  /* 0x0000000804247981 */ /* 0x000168000c1e1900 */
[----:B------:R0:W2:Y:S01]  /*0580*/  LDG.E R33, desc[UR8][R8.64] ;  /* 0x0000000808217981 */ /* 0x0000a2000c1e1900 */
[----:B-1----:R-:W-:-:S04]  /*0590*/  IMAD.WIDE R12, R31, 0x4, R18 ;  /* 0x000000041f0c7825 */ /* 0x002fc800078e0212 */
[C---:B0-----:R-:W-:Y:S02]  /*05a0*/  IMAD.WIDE R4, R29.reuse, 0x4, R18 ;  /* 0x000000041d047825 */ /* 0x041fe400078e0212 */
[----:B------:R-:W2:Y:S02]  /*05b0*/  LDG.E R12, desc[UR8][R12.64] ;  /* 0x000000080c0c7981 */ /* 0x000ea4000c1e1900 */
[--C-:B------:R-:W-:Y:S02]  /*05c0*/  IMAD.WIDE R8, R29, 0x4, R24.reuse ;  /* 0x000000041d087825 */ /* 0x100fe400078e0218 */
[----:B------:R-:W2:Y:S02]  /*05d0*/  LDG.E R4, desc[UR8][R4.64] ;  /* 0x0000000804047981 */ /* 0x000ea4000c1e1900 */
[----:B------:R-:W-:Y:S02]  /*05e0*/  IMAD.WIDE R24, R31, 0x4, R24 ;  /* 0x000000041f187825 */ /* 0x000fe400078e0218 */
[----:B------:R4:W2:Y:S04]  /*05f0*/  LDG.E R29, desc[UR8][R8.64] ;  /* 0x00000008081d7981 */ /* 0x0008a8000c1e1900 */
[----:B------:R-:W2:Y:S01]  /*0600*/  LDG.E R25, desc[UR8][R24.64] ;  /* 0x0000000818197981 */ /* 0x000ea2000c1e1900 */
[----:B------:R-:W-:-:S02]  /*0610*/  IADD3 R2, P0, PT, R2, 0x10, RZ ;  /* 0x0000001002027810 */ /* 0x000fc40007f1e0ff */
[----:B------:R-:W-:Y:S02]  /*0620*/  IADD3 R0, PT, PT, R0, 0x4, RZ ;  /* 0x0000000400007810 */ /* 0x000fe40007ffe0ff */
[----:B------:R-:W-:Y:S02]  /*0630*/  IADD3.X R3, PT, PT, RZ, R3, RZ, P0, !PT ;  /* 0x00000003ff037210 */ /* 0x000fe400007fe4ff */
[----:B------:R-:W-:Y:S01]  /*0640*/  ISETP.NE.AND P0, PT, R0, RZ, PT ;  /* 0x000000ff0000720c */ /* 0x000fe20003f05270 */
[C---:B------:R-:W-:Y:S01]  /*0650*/  FADD R10, R27.reuse, R10 ;  /* 0x0000000a1b0a7221 */ /* 0x040fe20000000000 */
[----:B------:R-:W-:Y:S01]  /*0660*/  FFMA R6, R27, R27, R6 ;  /* 0x0000001b1b067223 */ /* 0x000fe20000000006 */
[----:B---3--:R-:W-:Y:S01]  /*0670*/  FADD R30, R30, R37 ;  /* 0x000000251e1e7221 */ /* 0x008fe20000000000 */
[----:B------:R-:W-:-:S03]  /*0680*/  FFMA R32, R37, R37, R32 ;  /* 0x0000002525207223 */ /* 0x000fc60000000020 */
[----:B----4-:R-:W-:Y:S01]  /*0690*/  FADD R9, R30, R35 ;  /* 0x000000231e097221 */ /* 0x010fe20000000000 */
[----:B------:R-:W-:Y:S01]  /*06a0*/  FFMA R5, R35, R35, R32 ;  /* 0x0000002323057223 */ /* 0x000fe20000000020 */
[----:B-----5:R-:W-:Y:S01]  /*06b0*/  FFMA R26, R37, R36, R26 ;  /* 0x00000024251a7223 */ /* 0x020fe2000000001a */
[----:B------:R-:W-:Y:S01]  /*06c0*/  FADD R11, R11, R36 ;  /* 0x000000240b0b7221 */ /* 0x000fe20000000000 */
[-C--:B--2---:R-:W-:Y:S01]  /*06d0*/  FFMA R15, R36, R33.reuse, R15 ;  /* 0x00000021240f7223 */ /* 0x084fe2000000000f */
[-C--:B------:R-:W-:Y:S01]  /*06e0*/  FFMA R34, R37, R33.reuse, R34 ;  /* 0x0000002125227223 */ /* 0x080fe20000000022 */
[----:B------:R-:W-:Y:S01]  /*06f0*/  FADD R10, R10, R33 ;  /* 0x000000210a0a7221 */ /* 0x000fe20000000000 */
[----:B------:R-:W-:Y:S01]  /*0700*/  FFMA R6, R33, R33, R6 ;  /* 0x0000002121067223 */ /* 0x000fe20000000006 */
[----:B------:R-:W-:Y:S01]  /*0710*/  FADD R9, R9, R28 ;  /* 0x0000001c09097221 */ /* 0x000fe20000000000 */
[----:B------:R-:W-:Y:S01]  /*0720*/  FFMA R8, R28, R28, R5 ;  /* 0x0000001c1c087223 */ /* 0x000fe20000000005 */
[----:B------:R-:W-:Y:S01]  /*0730*/  FFMA R13, R35, R4, R26 ;  /* 0x00000004230d7223 */ /* 0x000fe2000000001a */
[----:B------:R-:W-:Y:S01]  /*0740*/  FADD R11, R11, R4 ;  /* 0x000000040b0b7221 */ /* 0x000fe20000000000 */
[-C--:B------:R-:W-:Y:S01]  /*0750*/  FFMA R15, R4, R29.reuse, R15 ;  /* 0x0000001d040f7223 */ /* 0x080fe2000000000f */
[-C--:B------:R-:W-:Y:S01]  /*0760*/  FFMA R34, R35, R29.reuse, R34 ;  /* 0x0000001d23227223 */ /* 0x080fe20000000022 */
        /* <DEDUP_REMOVED lines=8> */
[----:B------:R-:W-:Y:S06]  /*07f0*/  @P0 BRA `(.L_x_5) ;  /* 0xfffffff800f40947 */ /* 0x000fec000383ffff */
[----:B------:R-:W-:-:S07]  /*0800*/  MOV R0, UR5 ;  /* 0x0000000500007c02 */ /* 0x000fce0008000f00 */
.L_x_4:
[----:B------:R-:W-:-:S13]  /*0810*/  LOP3.LUT P0, R2, R7, 0x3, RZ, 0xc0, !PT ;  /* 0x0000000307027812 */ /* 0x000fda000780c0ff */
[----:B------:R-:W-:Y:S05]  /*0820*/  @!P0 BRA `(.L_x_6) ;  /* 0x0000000400088947 */ /* 0x000fea0003800000 */
[----:B------:R-:W-:Y:S02]  /*0830*/  ISETP.NE.AND P0, PT, R2, 0x1, PT ;  /* 0x000000010200780c */ /* 0x000fe40003f05270 */
[----:B------:R-:W-:-:S04]  /*0840*/  LOP3.LUT R7, R7, 0x1, RZ, 0xc0, !PT ;  /* 0x0000000107077812 */ /* 0x000fc800078ec0ff */
[----:B------:R-:W-:-:S07]  /*0850*/  ISETP.NE.U32.AND P1, PT, R7, 0x1, PT ;  /* 0x000000010700780c */ /* 0x000fce0003f25070 */
[----:B------:R-:W-:Y:S06]  /*0860*/  @!P0 BRA `(.L_x_7) ;  /* 0x0000000000a48947 */ /* 0x000fec0003800000 */
[----:B------:R-:W0:Y:S01]  /*0870*/  LDC.64 R30, c[0x0][0x3a8] ;  /* 0x0000ea00ff1e7b82 */ /* 0x000e220000000a00 */
[CC--:B------:R-:W-:Y:S02]  /*0880*/  IADD3 R5, PT, PT, R23.reuse, R0.reuse, RZ ;  /* 0x0000000017057210 */ /* 0x0c0fe40007ffe0ff */
[----:B------:R-:W-:-:S05]  /*0890*/  IADD3 R4, P0, PT, R23, R0, RZ ;  /* 0x0000000017047210 */ /* 0x000fca0007f1e0ff */
[----:B------:R-:W1:Y:S01]  /*08a0*/  LDC.64 R2, c[0x0][0x3a8] ;  /* 0x0000ea00ff027b82 */ /* 0x000e620000000a00 */
[----:B0-----:R-:W-:Y:S01]  /*08b0*/  IMAD.WIDE.U32 R30, R5, 0x4, R30 ;  /* 0x00000004051e7825 */ /* 0x001fe200078e001e */
[----:B------:R-:W-:-:S05]  /*08c0*/  IADD3.X R5, PT, PT, RZ, RZ, RZ, P0, !PT ;  /* 0x000000ffff057210 */ /* 0x000fca00007fe4ff */
[----:B------:R-:W2:Y:S01]  /*08d0*/  LDG.E R31, desc[UR8][R30.64] ;  /* 0x000000081e1f7981 */ /* 0x000ea2000c1e1900 */
[----:B-1----:R-:W-:-:S04]  /*08e0*/  LEA R32, P0, R4, R2, 0x2 ;  /* 0x0000000204207211 */ /* 0x002fc800078010ff */
[----:B------:R-:W-:Y:S02]  /*08f0*/  LEA.HI.X R33, R4, R3, R5, 0x2, P0 ;  /* 0x0000000304217211 */ /* 0x000fe400000f1405 */
[----:B------:R-:W0:Y:S04]  /*0900*/  LDC.64 R2, c[0x0][0x380] ;  /* 0x0000e000ff027b82 */ /* 0x000e280000000a00 */
[----:B------:R-:W3:Y:S04]  /*0910*/  LDG.E R33, desc[UR8][R32.64+0x4] ;  /* 0x0000040820217981 */ /* 0x000ee8000c1e1900 */
[----:B------:R-:W1:Y:S01]  /*0920*/  LDC.64 R4, c[0x0][0x388] ;  /* 0x0000e200ff047b82 */ /* 0x000e620000000a00 */
[----:B--2---:R-:W-:-:S04]  /*0930*/  IMAD.WIDE R26, R31, 0x4, R18 ;  /* 0x000000041f1a7825 */ /* 0x004fc800078e0212 */
[C---:B0-----:R-:W-:Y:S02]  /*0940*/  IMAD.WIDE R28, R31.reuse, 0x4, R2 ;  /* 0x000000041f1c7825 */ /* 0x041fe400078e0202 */
[----:B------:R-:W2:Y:S02]  /*0950*/  LDG.E R26, desc[UR8][R26.64] ;  /* 0x000000081a1a7981 */ /* 0x000ea4000c1e1900 */
[----:B-1----:R-:W-:Y:S02]  /*0960*/  IMAD.WIDE R24, R31, 0x4, R4 ;  /* 0x000000041f187825 */ /* 0x002fe400078e0204 */
[----:B------:R-:W4:Y:S02]  /*0970*/  LDG.E R28, desc[UR8][R28.64] ;  /* 0x000000081c1c7981 */ /* 0x000f24000c1e1900 */
[C---:B---3--:R-:W-:Y:S02]  /*0980*/  IMAD.WIDE R30, R33.reuse, 0x4, R18 ;  /* 0x00000004211e7825 */ /* 0x048fe400078e0212 */
[----:B------:R-:W3:Y:S02]  /*0990*/  LDG.E R25, desc[UR8][R24.64] ;  /* 0x0000000818197981 */ /* 0x000ee4000c1e1900 */
[----:B------:R-:W-:-:S02]  /*09a0*/  IMAD.WIDE R2, R33, 0x4, R2 ;  /* 0x0000000421027825 */ /* 0x000fc400078e0202 */
[----:B------:R-:W5:Y:S02]  /*09b0*/  LDG.E R30, desc[UR8][R30.64] ;  /* 0x000000081e1e7981 */ /* 0x000f64000c1e1900 */
[----:B------:R-:W-:Y:S02]  /*09c0*/  IMAD.WIDE R4, R33, 0x4, R4 ;  /* 0x0000000421047825 */ /* 0x000fe400078e0204 */
[----:B------:R-:W5:Y:S04]  /*09d0*/  LDG.E R2, desc[UR8][R2.64] ;  /* 0x0000000802027981 */ /* 0x000f68000c1e1900 */
[----:B------:R-:W5:Y:S01]  /*09e0*/  LDG.E R5, desc[UR8][R4.64] ;  /* 0x0000000804057981 */ /* 0x000f62000c1e1900 */
[----:B------:R-:W-:Y:S01]  /*09f0*/  IADD3 R0, PT, PT, R0, 0x2, RZ ;  /* 0x0000000200007810 */ /* 0x000fe20007ffe0ff */
[----:B--2---:R-:W-:Y:S01]  /*0a00*/  FADD R11, R11, R26 ;  /* 0x0000001a0b0b7221 */ /* 0x004fe20000000000 */
[C---:B----4-:R-:W-:Y:S01]  /*0a10*/  FFMA R13, R28.reuse, R26, R13 ;  /* 0x0000001a1c0d7223 */ /* 0x050fe2000000000d */
[----:B------:R-:W-:Y:S01]  /*0a20*/  FADD R9, R9, R28 ;  /* 0x0000001c09097221 */ /* 0x000fe20000000000 */
[----:B------:R-:W-:Y:S01]  /*0a30*/  FFMA R8, R28, R28, R8 ;  /* 0x0000001c1c087223 */ /* 0x000fe20000000008 */
[-C--:B---3--:R-:W-:Y:S01]  /*0a40*/  FFMA R15, R26, R25.reuse, R15 ;  /* 0x000000191a0f7223 */ /* 0x088fe2000000000f */
[-C--:B------:R-:W-:Y:S01]  /*0a50*/  FFMA R12, R28, R25.reuse, R12 ;  /* 0x000000191c0c7223 */ /* 0x080fe2000000000c */
[----:B------:R-:W-:Y:S01]  /*0a60*/  FADD R10, R10, R25 ;  /* 0x000000190a0a7221 */ /* 0x000fe20000000000 */
[----:B------:R-:W-:Y:S01]  /*0a70*/  FFMA R6, R25, R25, R6 ;  /* 0x0000001919067223 */ /* 0x000fe20000000006 */
[----:B-----5:R-:W-:Y:S01]  /*0a80*/  FADD R11, R11, R30 ;  /* 0x0000001e0b0b7221 */ /* 0x020fe20000000000 */
[C---:B------:R-:W-:Y:S01]  /*0a90*/  FFMA R13, R2.reuse, R30, R13 ;  /* 0x0000001e020d7223 */ /* 0x040fe2000000000d */
[----:B------:R-:W-:Y:S01]  /*0aa0*/  FADD R9, R9, R2 ;  /* 0x0000000209097221 */ /* 0x000fe20000000000 */
[----:B------:R-:W-:Y:S01]  /*0ab0*/  FFMA R8, R2, R2, R8 ;  /* 0x0000000202087223 */ /* 0x000fe20000000008 */
[-C--:B------:R-:W-:Y:S01]  /*0ac0*/  FFMA R15, R30, R5.reuse, R15 ;  /* 0x000000051e0f7223 */ /* 0x080fe2000000000f */
[-C--:B------:R-:W-:Y:S01]  /*0ad0*/  FFMA R12, R2, R5.reuse, R12 ;  /* 0x00000005020c7223 */ /* 0x080fe2000000000c */
[----:B------:R-:W-:Y:S01]  /*0ae0*/  FADD R10, R10, R5 ;  /* 0x000000050a0a7221 */ /* 0x000fe20000000000 */
[----:B------:R-:W-:-:S07]  /*0af0*/  FFMA R6, R5, R5, R6 ;  /* 0x0000000505067223 */ /* 0x000fce0000000006 */
.L_x_7:
[----:B------:R-:W-:Y:S05]  /*0b00*/  @P1 BRA `(.L_x_6) ;  /* 0x0000000000501947 */ /* 0x000fea0003800000 */
[----:B------:R-:W0:Y:S01]  /*0b10*/  LDC.64 R2, c[0x0][0x3a8] ;  /* 0x0000ea00ff027b82 */ /* 0x000e220000000a00 */
[----:B------:R-:W-:-:S07]  /*0b20*/  IADD3 R27, PT, PT, R23, R0, RZ ;  /* 0x00000000171b7210 */ /* 0x000fce0007ffe0ff */
[----:B------:R-:W1:Y:S01]  /*0b30*/  LDC.64 R24, c[0x0][0x380] ;  /* 0x0000e000ff187b82 */ /* 0x000e620000000a00 */
[----:B0-----:R-:W-:-:S07]  /*0b40*/  IMAD.WIDE.U32 R26, R27, 0x4, R2 ;  /* 0x000000041b1a7825 */ /* 0x001fce00078e0002 */
[----:B------:R-:W0:Y:S01]  /*0b50*/  LDC.64 R2, c[0x0][0x388] ;  /* 0x0000e200ff027b82 */ /* 0x000e220000000a00 */
[----:B------:R-:W2:Y:S02]  /*0b60*/  LDG.E R27, desc[UR8][R26.64] ;  /* 0x000000081a1b7981 */ /* 0x000ea4000c1e1900 */
[----:B--2---:R-:W-:-:S04]  /*0b70*/  IMAD.WIDE R4, R27, 0x4, R18 ;  /* 0x000000041b047825 */ /* 0x004fc800078e0212 */
[C---:B-1----:R-:W-:Y:S02]  /*0b80*/  IMAD.WIDE R24, R27.reuse, 0x4, R24 ;  /* 0x000000041b187825 */ /* 0x042fe400078e0218 */
[----:B------:R-:W2:Y:S02]  /*0b90*/  LDG.E R4, desc[UR8][R4.64] ;  /* 0x0000000804047981 */ /* 0x000ea4000c1e1900 */
[----:B0-----:R-:W-:Y:S02]  /*0ba0*/  IMAD.WIDE R2, R27, 0x4, R2 ;  /* 0x000000041b027825 */ /* 0x001fe400078e0202 */
[----:B------:R-:W3:Y:S04]  /*0bb0*/  LDG.E R24, desc[UR8][R24.64] ;  /* 0x0000000818187981 */ /* 0x000ee8000c1e1900 */
[----:B------:R-:W4:Y:S01]  /*0bc0*/  LDG.E R3, desc[UR8][R2.64] ;  /* 0x0000000802037981 */ /* 0x000f22000c1e1900 */
[----:B--2---:R-:W-:Y:S01]  /*0bd0*/  FADD R11, R11, R4 ;  /* 0x000000040b0b7221 */ /* 0x004fe20000000000 */
[C---:B---3--:R-:W-:Y:S01]  /*0be0*/  FFMA R13, R24.reuse, R4, R13 ;  /* 0x00000004180d7223 */ /* 0x048fe2000000000d */
[----:B------:R-:W-:Y:S01]  /*0bf0*/  FADD R9, R9, R24 ;  /* 0x0000001809097221 */ /* 0x000fe20000000000 */
[----:B------:R-:W-:Y:S01]  /*0c00*/  FFMA R8, R24, R24, R8 ;  /* 0x0000001818087223 */ /* 0x000fe20000000008 */
[-C--:B----4-:R-:W-:Y:S01]  /*0c10*/  FFMA R15, R4, R3.reuse, R15 ;  /* 0x00000003040f7223 */ /* 0x090fe2000000000f */
[-C--:B------:R-:W-:Y:S01]  /*0c20*/  FFMA R12, R24, R3.reuse, R12 ;  /* 0x00000003180c7223 */ /* 0x080fe2000000000c */
[----:B------:R-:W-:Y:S01]  /*0c30*/  FADD R10, R10, R3 ;  /* 0x000000030a0a7221 */ /* 0x000fe20000000000 */
[----:B------:R-:W-:-:S07]  /*0c40*/  FFMA R6, R3, R3, R6 ;  /* 0x0000000303067223 */ /* 0x000fce0000000006 */
.L_x_6:
[----:B------:R-:W-:Y:S01]  /*0c50*/  FMUL R5, R12, UR7 ;  /* 0x000000070c057c20 */ /* 0x000fe20008400000 */
[C---:B------:R-:W-:Y:S01]  /*0c60*/  FMUL R24, R10.reuse, R12 ;  /* 0x0000000c0a187220 */ /* 0x040fe20000400000 */
[----:B------:R-:W-:Y:S01]  /*0c70*/  FMUL R4, R10, R10 ;  /* 0x0000000a0a047220 */ /* 0x000fe20000400000 */
[-C--:B------:R-:W-:Y:S01]  /*0c80*/  FMUL R25, R9, R12.reuse ;  /* 0x0000000c09197220 */ /* 0x080fe20000400000 */
[----:B------:R-:W-:Y:S01]  /*0c90*/  FMUL R3, R5, R12 ;  /* 0x0000000c05037220 */ /* 0x000fe20000400000 */
[-C--:B------:R-:W-:Y:S01]  /*0ca0*/  FMUL R2, R24, R9.reuse ;  /* 0x0000000918027220 */ /* 0x080fe20000400000 */
[-C--:B------:R-:W-:Y:S01]  /*0cb0*/  FMUL R0, R9, R6.reuse ;  /* 0x0000000609007220 */ /* 0x080fe20000400000 */
[----:B------:R-:W-:Y:S01]  /*0cc0*/  FMUL R7, R8, R6 ;  /* 0x0000000608077220 */ /* 0x000fe20000400000 */
[----:B------:R-:W-:Y:S01]  /*0cd0*/  FFMA R3, R4, R8, R3 ;  /* 0x0000000804037223 */ /* 0x000fe20000000003 */
[-C--:B------:R-:W-:Y:S01]  /*0ce0*/  FFMA R2, R25, R10.reuse, R2 ;  /* 0x0000000a19027223 */ /* 0x080fe20000000002 */
[----:B------:R-:W-:Y:S01]  /*0cf0*/  UMOV UR14, 0x9ee75616 ;  /* 0x9ee75616000e7882 */ /* 0x000fe20000000000 */
[----:B------:R-:W-:Y:S01]  /*0d00*/  UMOV UR15, 0x3cd203af ;  /* 0x3cd203af000f7882 */ /* 0x000fe20000000000 */
[----:B------:R-:W-:Y:S01]  /*0d10*/  FFMA R3, R0, R9, R3 ;  /* 0x0000000900037223 */ /* 0x000fe20000000003 */
[----:B------:R-:W-:Y:S01]  /*0d20*/  FFMA R2, R7, UR7, R2 ;  /* 0x0000000707027c23 */ /* 0x000fe20008000002 */
[-C--:B------:R-:W-:Y:S01]  /*0d30*/  FMUL R5, R5, R15.reuse ;  /* 0x0000000f05057220 */ /* 0x080fe20000400000 */
[----:B------:R-:W-:Y:S01]  /*0d40*/  FMUL R23, R9, R15 ;  /* 0x0000000f09177220 */ /* 0x000fe20000400000 */
[----:B------:R-:W-:Y:S01]  /*0d50*/  FMUL R24, R24, R11 ;  /* 0x0000000b18187220 */ /* 0x000fe20000400000 */
[----:B------:R-:W-:Y:S01]  /*0d60*/  FADD R26, R2, -R3 ;  /* 0x80000003021a7221 */ /* 0x000fe20000000000 */
[-C--:B------:R-:W-:Y:S01]  /*0d70*/  FFMA R27, R4, R13.reuse, R5 ;  /* 0x0000000d041b7223 */ /* 0x080fe20000000005 */
[----:B------:R-:W-:Y:S01]  /*0d80*/  FMUL R6, R6, R13 ;  /* 0x0000000d06067220 */ /* 0x000fe20000400000 */
[----:B------:R-:W-:Y:S01]  /*0d90*/  FFMA R5, R23, R10, R24 ;  /* 0x0000000a17057223 */ /* 0x000fe20000000018 */
[----:B------:R-:W0:Y:S01]  /*0da0*/  F2F.F64.F32 R2, R26 ;  /* 0x0000001a00027310 */ /* 0x000e220000201800 */
[----:B------:R-:W-:Y:S01]  /*0db0*/  FFMA R27, R0, R11, R27 ;  /* 0x0000000b001b7223 */ /* 0x000fe2000000001b */
[----:B------:R-:W1:Y:S01]  /*0dc0*/  LDC R29, c[0x0][0x3a4] ;  /* 0x0000e900ff1d7b82 */ /* 0x000e620000000800 */
[----:B------:R-:W-:Y:S01]  /*0dd0*/  FFMA R0, R6, UR7, R5 ;  /* 0x0000000706007c23 */ /* 0x000fe20008000005 */
[----:B------:R-:W-:Y:S03]  /*0de0*/  BSSY.RECONVERGENT B0, `(.L_x_8) ;  /* 0x0000010000007945 */ /* 0x000fe60003800200 */
[----:B------:R-:W-:Y:S01]  /*0df0*/  FADD R0, R0, -R27 ;  /* 0x8000001b00007221 */ /* 0x000fe20000000000 */
[----:B0-----:R-:W-:-:S10]  /*0e00*/  DADD R2, R2, UR14 ;  /* 0x0000000e02027e29 */ /* 0x001fd40008000000 */
[----:B------:R-:W0:Y:S01]  /*0e10*/  F2F.F32.F64 R3, R2 ;  /* 0x0000000200037310 */ /* 0x000e220000301000 */
[----:B-1----:R-:W-:-:S07]  /*0e20*/  ISETP.GE.U32.AND P2, PT, R29, 0x8, PT ;  /* 0x000000081d00780c */ /* 0x002fce0003f46070 */
[----:B0-----:R-:W0:Y:S08]  /*0e30*/  MUFU.RCP R28, R3 ;  /* 0x00000003001c7308 */ /* 0x001e300000001000 */
[----:B------:R-:W1:Y:S01]  /*0e40*/  FCHK P0, R0, R3 ;  /* 0x0000000300007302 */ /* 0x000e620000000000 */
[----:B0-----:R-:W-:-:S04]  /*0e50*/  FFMA R5, -R3, R28, 1 ;  /* 0x3f80000003057423 */ /* 0x001fc8000000011c */
[----:B------:R-:W-:-:S04]  /*0e60*/  FFMA R5, R28, R5, R28 ;  /* 0x000000051c057223 */ /* 0x000fc8000000001c */
[----:B------:R-:W-:-:S04]  /*0e70*/  FFMA R2, R0, R5, RZ ;  /* 0x0000000500027223 */ /* 0x000fc800000000ff */
[----:B------:R-:W-:-:S04]  /*0e80*/  FFMA R4, -R3, R2, R0 ;  /* 0x0000000203047223 */ /* 0x000fc80000000100 */
[----:B------:R-:W-:Y:S01]  /*0e90*/  FFMA R5, R5, R4, R2 ;  /* 0x0000000405057223 */ /* 0x000fe20000000002 */
[----:B-1----:R-:W-:Y:S06]  /*0ea0*/  @!P0 BRA `(.L_x_9) ;  /* 0x00000000000c8947 */ /* 0x002fec0003800000 */
[----:B------:R-:W-:-:S07]  /*0eb0*/  MOV R24, 0xed0 ;  /* 0x00000ed000187802 */ /* 0x000fce0000000f00 */
[----:B------:R-:W-:Y:S05]  /*0ec0*/  CALL.REL.NOINC `($__internal_0_$__cuda_sm3x_div_rn_noftz_f32_slowpath) ;  /* 0x0000003800907944 */ /* 0x000fea0003c00000 */
[----:B------:R-:W-:-:S07]  /*0ed0*/  MOV R5, R0 ;  /* 0x0000000000057202 */ /* 0x000fce0000000f00 */
.L_x_9:
[----:B------:R-:W-:Y:S05]  /*0ee0*/  BSYNC.RECONVERGENT B0 ;  /* 0x0000000000007941 */ /* 0x000fea0003800200 */
.L_x_8:
[----:B------:R-:W-:Y:S01]  /*0ef0*/  FMUL R27, R13, UR7 ;  /* 0x000000070d1b7c20 */ /* 0x000fe20008400000 */
[----:B------:R-:W-:Y:S01]  /*0f00*/  FMUL R0, R25, R11 ;  /* 0x0000000b19007220 */ /* 0x000fe20000400000 */
[C---:B------:R-:W-:Y:S01]  /*0f10*/  FMUL R25, R10.reuse, R13 ;  /* 0x0000000d0a197220 */ /* 0x040fe20000400000 */
[----:B------:R-:W0:Y:S01]  /*0f20*/  MUFU.RCP R28, R3 ;  /* 0x00000003001c7308 */ /* 0x000e220000001000 */
[----:B------:R-:W-:Y:S01]  /*0f30*/  FMUL R2, R10, R11 ;  /* 0x0000000b0a027220 */ /* 0x000fe20000400000 */
[----:B------:R-:W-:Y:S01]  /*0f40*/  FMUL R27, R27, R12 ;  /* 0x0000000c1b1b7220 */ /* 0x000fe20000400000 */
[----:B------:R-:W-:Y:S01]  /*0f50*/  FFMA R0, R25, R9, R0 ;  /* 0x0000000919007223 */ /* 0x000fe20000000000 */
[----:B------:R-:W-:Y:S01]  /*0f60*/  FMUL R25, R8, R15 ;  /* 0x0000000f08197220 */ /* 0x000fe20000400000 */
[----:B------:R-:W-:Y:S01]  /*0f70*/  BSSY.RECONVERGENT B0, `(.L_x_10) ;  /* 0x0000010000007945 */ /* 0x000fe20003800200 */
[----:B------:R-:W-:Y:S02]  /*0f80*/  FFMA R2, R2, R8, R27 ;  /* 0x0000000802027223 */ /* 0x000fe4000000001b */
[----:B------:R-:W-:-:S02]  /*0f90*/  FFMA R0, R25, UR7, R0 ;  /* 0x0000000719007c23 */ /* 0x000fc40008000000 */
[----:B------:R-:W-:-:S04]  /*0fa0*/  FFMA R23, R23, R9, R2 ;  /* 0x0000000917177223 */ /* 0x000fc80000000002 */
[----:B------:R-:W-:Y:S01]  /*0fb0*/  FADD R2, R0, -R23 ;  /* 0x8000001700027221 */ /* 0x000fe20000000000 */
[----:B0-----:R-:W-:-:S03]  /*0fc0*/  FFMA R25, -R3, R28, 1 ;  /* 0x3f80000003197423 */ /* 0x001fc6000000011c */
[----:B------:R-:W0:Y:S01]  /*0fd0*/  FCHK P0, R2, R3 ;  /* 0x0000000302007302 */ /* 0x000e220000000000 */
[----:B------:R-:W-:-:S04]  /*0fe0*/  FFMA R28, R28, R25, R28 ;  /* 0x000000191c1c7223 */ /* 0x000fc8000000001c */
[----:B------:R-:W-:-:S04]  /*0ff0*/  FFMA R0, R28, R2, RZ ;  /* 0x000000021c007223 */ /* 0x000fc800000000ff */
[----:B------:R-:W-:-:S04]  /*1000*/  FFMA R23, -R3, R0, R2 ;  /* 0x0000000003177223 */ /* 0x000fc80000000102 */
[----:B------:R-:W-:Y:S01]  /*1010*/  FFMA R28, R28, R23, R0 ;  /* 0x000000171c1c7223 */ /* 0x000fe20000000000 */
[----:B0-----:R-:W-:Y:S06]  /*1020*/  @!P0 BRA `(.L_x_11) ;  /* 0x0000000000108947 */ /* 0x001fec0003800000 */
[----:B------:R-:W-:Y:S02]  /*1030*/  MOV R0, R2 ;  /* 0x0000000200007202 */ /* 0x000fe40000000f00 */
[----:B------:R-:W-:-:S07]  /*1040*/  MOV R24, 0x1060 ;  /* 0x0000106000187802 */ /* 0x000fce0000000f00 */
[----:B------:R-:W-:Y:S05]  /*1050*/  CALL.REL.NOINC `($__internal_0_$__cuda_sm3x_div_rn_noftz_f32_slowpath) ;  /* 0x00000038002c7944 */ /* 0x000fea0003c00000 */
[----:B------:R-:W-:-:S07]  /*1060*/  MOV R28, R0 ;  /* 0x00000000001c7202 */ /* 0x000fce0000000f00 */
.L_x_11:
[----:B------:R-:W-:Y:S05]  /*1070*/  BSYNC.RECONVERGENT B0 ;  /* 0x0000000000007941 */ /* 0x000fea0003800200 */
.L_x_10:
[-C--:B------:R-:W-:Y:S01]  /*1080*/  FMUL R23, R11, R12.reuse ;  /* 0x0000000c0b177220 */ /* 0x080fe20000400000 */
[-C--:B------:R-:W-:Y:S01]  /*1090*/  FMUL R0, R15, R12.reuse ;  /* 0x0000000c0f007220 */ /* 0x080fe20000400000 */
[----:B------:R-:W0:Y:S01]  /*10a0*/  MUFU.RCP R24, R3 ;  /* 0x0000000300187308 */ /* 0x000e220000001000 */
[-C--:B------:R-:W-:Y:S01]  /*10b0*/  FMUL R13, R13, R12.reuse ;  /* 0x0000000c0d0d7220 */ /* 0x080fe20000400000 */
[----:B------:R-:W-:Y:S01]  /*10c0*/  FMUL R23, R23, R12 ;  /* 0x0000000c17177220 */ /* 0x000fe20000400000 */
[----:B------:R-:W-:Y:S01]  /*10d0*/  FMUL R0, R0, R9 ;  /* 0x0000000900007220 */ /* 0x000fe20000400000 */
[----:B------:R-:W-:Y:S01]  /*10e0*/  FMUL R2, R10, R15 ;  /* 0x0000000f0a027220 */ /* 0x000fe20000400000 */
[----:B------:R-:W-:Y:S02]  /*10f0*/  BSSY.RECONVERGENT B0, `(.L_x_12) ;  /* 0x0000010000007945 */ /* 0x000fe40003800200 */
[----:B------:R-:W-:Y:S01]  /*1100*/  FFMA R0, R13, R10, R0 ;  /* 0x0000000a0d007223 */ /* 0x000fe20000000000 */
[----:B------:R-:W-:-:S03]  /*1110*/  FFMA R23, R2, R8, R23 ;  /* 0x0000000802177223 */ /* 0x000fc60000000017 */
[----:B------:R-:W-:Y:S01]  /*1120*/  FFMA R0, R7, R11, R0 ;  /* 0x0000000b07007223 */ /* 0x000fe20000000000 */
        /* <DEDUP_REMOVED lines=12> */
.L_x_13:
[----:B------:R-:W-:Y:S05]  /*11f0*/  BSYNC.RECONVERGENT B0 ;  /* 0x0000000000007941 */ /* 0x000fea0003800200 */
.L_x_12:
[----:B------:R-:W-:Y:S01]  /*1200*/  HFMA2 R13, -RZ, RZ, 0, 0 ;  /* 0x00000000ff0d7431 */ /* 0x000fe200000001ff */
[----:B------:R-:W-:Y:S01]  /*1210*/  MOV R11, RZ ;  /* 0x000000ff000b7202 */ /* 0x000fe20000000f00 */
[----:B------:R-:W-:Y:S06]  /*1220*/  @!P2 BRA `(.L_x_14) ;  /* 0x0000000400b0a947 */ /* 0x000fec0003800000 */
[----:B------:R-:W-:Y:S01]  /*1230*/  MOV R13, RZ ;  /* 0x000000ff000d7202 */ /* 0x000fe20000000f00 */
[----:B------:R-:W0:Y:S01]  /*1240*/  LDCU UR11, c[0x0][0x3b8] ;  /* 0x00007700ff0b77ac */ /* 0x000e220008000800 */
[----:B------:R-:W-:-:S07]  /*1250*/  MOV R11, RZ ;  /* 0x000000ff000b7202 */ /* 0x000fce0000000f00 */
.L_x_15:
[----:B------:R-:W1:Y:S08]  /*1260*/  LDC.64 R8, c[0x0][0x388] ;  /* 0x0000e200ff087b82 */ /* 0x000e700000000a00 */
[----:B------:R-:W2:Y:S01]  /*1270*/  LDC.64 R6, c[0x0][0x380] ;  /* 0x0000e000ff067b82 */ /* 0x000ea20000000a00 */
[----:B-1----:R-:W-:-:S05]  /*1280*/  IMAD.WIDE.U32 R8, R13, 0x4, R8 ;  /* 0x000000040d087825 */ /* 0x002fca00078e0008 */
[----:B------:R-:W3:Y:S01]  /*1290*/  LDG.E R15, desc[UR8][R8.64] ;  /* 0x00000008080f7981 */ /* 0x000ee2000c1e1900 */
[----:B--2---:R-:W-:-:S03]  /*12a0*/  IMAD.WIDE.U32 R6, R13, 0x4, R6 ;  /* 0x000000040d067825 */ /* 0x004fc600078e0006 */
[----:B------:R-:W2:Y:S04]  /*12b0*/  LDG.E R23, desc[UR8][R8.64+0x4] ;  /* 0x0000040808177981 */ /* 0x000ea8000c1e1900 */
[----:B------:R-:W4:Y:S01]  /*12c0*/  LDG.E R10, desc[UR8][R6.64] ;  /* 0x00000008060a7981 */ /* 0x000f22000c1e1900 */
[----:B------:R-:W-:-:S03]  /*12d0*/  IMAD.WIDE.U32 R2, R13, 0x4, R18 ;  /* 0x000000040d027825 */ /* 0x000fc600078e0012 */
[----:B------:R-:W5:Y:S04]  /*12e0*/  LDG.E R26, desc[UR8][R6.64+0x4] ;  /* 0x00000408061a7981 */ /* 0x000f68000c1e1900 */
        /* <DEDUP_REMOVED lines=10> */
[----:B------:R-:W5:Y:S01]  /*1390*/  LDG.E R36, desc[UR8][R6.64+0x1c] ;  /* 0x00001c0806247981 */ /* 0x000f62000c1e1900 */
[----:B---3--:R-:W-:-:S04]  /*13a0*/  FMUL R15, R15, R28 ;  /* 0x0000001c0f0f7220 */ /* 0x008fc80000400000 */
[-C--:B----4-:R-:W-:Y:S02]  /*13b0*/  FFMA R15, R10, R5.reuse, R15 ;  /* 0x000000050a0f7223 */ /* 0x090fe4000000000f */
[----:B------:R-:W3:Y:S01]  /*13c0*/  LDG.E R10, desc[UR8][R2.64+0xc] ;  /* 0x00000c08020a7981 */ /* 0x000ee2000c1e1900 */
[----:B--2---:R-:W-:Y:S01]  /*13d0*/  FMUL R35, R23, R28 ;  /* 0x0000001c17237220 */ /* 0x004fe20000400000 */
[----:B------:R-:W-:Y:S02]  /*13e0*/  FADD R31, R15, R0 ;  /* 0x000000000f1f7221 */ /* 0x000fe40000000000 */
[----:B------:R-:W2:Y:S01]  /*13f0*/  LDG.E R15, desc[UR8][R8.64+0x14] ;  /* 0x00001408080f7981 */ /* 0x000ea2000c1e1900 */
[----:B-----5:R-:W-:Y:S01]  /*1400*/  FFMA R35, R26, R5, R35 ;  /* 0x000000051a237223 */ /* 0x020fe20000000023 */
[C---:B------:R-:W-:Y:S01]  /*1410*/  FADD R26, R31.reuse, -R30 ;  /* 0x8000001e1f1a7221 */ /* 0x040fe20000000000 */
[----:B------:R-:W-:Y:S01]  /*1420*/  FSETP.GEU.AND P0, PT, R31, R30, PT ;  /* 0x0000001e1f00720b */ /* 0x000fe20003f0e000 */
[----:B------:R-:W4:Y:S01]  /*1430*/  LDG.E R23, desc[UR8][R8.64+0x18] ;  /* 0x0000180808177981 */ /* 0x000f22000c1e1900 */
[----:B------:R-:W-:-:S03]  /*1440*/  FMUL R33, R33, R28 ;  /* 0x0000001c21217220 */ /* 0x000fc60000400000 */
[----:B------:R-:W5:Y:S04]  /*1450*/  LDG.E R31, desc[UR8][R2.64+0x10] ;  /* 0x00001008021f7981 */ /* 0x000f68000c1e1900 */
[----:B------:R-:W5:Y:S01]  /*1460*/  LDG.E R30, desc[UR8][R6.64+0x14] ;  /* 0x00001408061e7981 */ /* 0x000f62000c1e1900 */
[----:B------:R-:W-:-:S03]  /*1470*/  FFMA R33, R32, R5, R33 ;  /* 0x0000000520217223 */ /* 0x000fc60000000021 */
[----:B------:R-:W5:Y:S04]  /*1480*/  LDG.E R32, desc[UR8][R6.64+0x18] ;  /* 0x0000180806207981 */ /* 0x000f68000c1e1900 */
[----:B------:R-:W5:Y:S04]  /*1490*/  LDG.E R8, desc[UR8][R2.64+0x14] ;  /* 0x0000140802087981 */ /* 0x000f68000c1e1900 */
[----:B------:R-:W5:Y:S01]  /*14a0*/  LDG.E R9, desc[UR8][R2.64+0x18] ;  /* 0x0000180802097981 */ /* 0x000f62000c1e1900 */
[----:B------:R-:W-:-:S04]  /*14b0*/  FMUL R27, R27, R28 ;  /* 0x0000001c1b1b7220 */ /* 0x000fc80000400000 */
[----:B------:R-:W-:Y:S02]  /*14c0*/  FFMA R27, R24, R5, R27 ;  /* 0x00000005181b7223 */ /* 0x000fe4000000001b */
[----:B------:R1:W5:Y:S01]  /*14d0*/  LDG.E R24, desc[UR8][R2.64+0x1c] ;  /* 0x00001c0802187981 */ /* 0x000362000c1e1900 */
[----:B------:R-:W-:-:S05]  /*14e0*/  FADD R35, R35, R0 ;  /* 0x0000000023237221 */ /* 0x000fca0000000000 */
[----:B------:R-:W-:Y:S01]  /*14f0*/  FSETP.GEU.AND P1, PT, R35, R34, PT ;  /* 0x000000222300720b */ /* 0x000fe20003f2e000 */
[----:B------:R-:W-:Y:S01]  /*1500*/  FADD R33, R33, R0 ;  /* 0x0000000021217221 */ /* 0x000fe20000000000 */
[----:B------:R-:W-:Y:S01]  /*1510*/  FADD R34, R35, -R34 ;  /* 0x8000002223227221 */ /* 0x000fe20000000000 */
[----:B------:R-:W-:Y:S01]  /*1520*/  @!P0 FADD R26, RZ, -R26 ;  /* 0x8000001aff1a8221 */ /* 0x000fe20000000000 */
[----:B------:R-:W-:Y:S02]  /*1530*/  FADD R27, R27, R0 ;  /* 0x000000001b1b7221 */ /* 0x000fe40000000000 */
[----:B------:R-:W-:Y:S01]  /*1540*/  FSETP.GEU.AND P3, PT, R33, R4, PT ;  /* 0x000000042100720b */ /* 0x000fe20003f6e000 */
[----:B------:R-:W-:Y:S01]  /*1550*/  FMUL R25, R25, R28 ;  /* 0x0000001c19197220 */ /* 0x000fe20000400000 */
[----:B0-----:R-:W-:-:S05]  /*1560*/  FSETP.GEU.AND P0, PT, R26, UR11, PT ;  /* 0x0000000b1a007c0b */ /* 0x001fca000bf0e000 */
[----:B------:R-:W-:Y:S01]  /*1570*/  @!P1 FADD R34, RZ, -R34 ;  /* 0x80000022ff229221 */ /* 0x000fe20000000000 */
[----:B------:R-:W-:Y:S01]  /*1580*/  FFMA R25, R12, R5, R25 ;  /* 0x000000050c197223 */ /* 0x000fe20000000019 */
[----:B------:R-:W-:-:S03]  /*1590*/  FADD R4, R33, -R4 ;  /* 0x8000000421047221 */ /* 0x000fc60000000000 */
[----:B------:R-:W-:Y:S01]  /*15a0*/  FSETP.GEU.AND P2, PT, R34, UR11, PT ;  /* 0x0000000b22007c0b */ /* 0x000fe2000bf4e000 */
[----:B-1----:R-:W-:Y:S01]  /*15b0*/  FADD R2, R25, R0 ;  /* 0x0000000019027221 */ /* 0x002fe20000000000 */
[----:B------:R-:W-:Y:S01]  /*15c0*/  @!P3 FADD R4, RZ, -R4 ;  /* 0x80000004ff04b221 */ /* 0x000fe20000000000 */
[C---:B------:R-:W-:Y:S02]  /*15d0*/  IADD3 R3, PT, PT, R11.reuse, 0x1, RZ ;  /* 0x000000010b037810 */ /* 0x040fe40007ffe0ff */
[----:B------:R-:W-:-:S04]  /*15e0*/  @P0 IADD3 R3, PT, PT, R11, RZ, RZ ;  /* 0x000000ff0b030210 */ /* 0x000fc80007ffe0ff */
[----:B------:R-:W-:-:S04]  /*15f0*/  IADD3 R6, PT, PT, R3, 0x1, RZ ;  /* 0x0000000103067810 */ /* 0x000fc80007ffe0ff */
[----:B------:R-:W-:-:S04]  /*1600*/  @P2 IADD3 R6, PT, PT, R3, RZ, RZ ;  /* 0x000000ff03062210 */ /* 0x000fc80007ffe0ff */
[----:B------:R-:W-:Y:S01]  /*1610*/  IADD3 R3, PT, PT, R6, 0x1, RZ ;  /* 0x0000000106037810 */ /* 0x000fe20007ffe0ff */
[----:B------:R-:W-:-:S04]  /*1620*/  FMUL R29, R29, R28 ;  /* 0x0000001c1d1d7220 */ /* 0x000fc80000400000 */
[----:B------:R-:W-:-:S04]  /*1630*/  FFMA R29, R36, R5, R29 ;  /* 0x00000005241d7223 */ /* 0x000fc8000000001d */
[----:B------:R-:W-:Y:S01]  /*1640*/  FADD R29, R29, R0 ;  /* 0x000000001d1d7221 */ /* 0x000fe20000000000 */
[----:B------:R-:W-:Y:S02]  /*1650*/  IADD3 R13, PT, PT, R13, 0x8, RZ ;  /* 0x000000080d0d7810 */ /* 0x000fe40007ffe0ff */
[C---:B---3--:R-:W-:Y:S01]  /*1660*/  FSETP.GEU.AND P1, PT, R27.reuse, R10, PT ;  /* 0x0000000a1b00720b */ /* 0x048fe20003f2e000 */
[----:B------:R-:W-:Y:S01]  /*1670*/  FADD R10, R27, -R10 ;  /* 0x8000000a1b0a7221 */ /* 0x000fe20000000000 */
[-C--:B--2---:R-:W-:Y:S01]  /*1680*/  FMUL R15, R15, R28.reuse ;  /* 0x0000001c0f0f7220 */ /* 0x084fe20000400000 */
[----:B----4-:R-:W-:Y:S01]  /*1690*/  FMUL R23, R23, R28 ;  /* 0x0000001c17177220 */ /* 0x010fe20000400000 */
[----:B-----5:R-:W-:-:S09]  /*16a0*/  FSETP.GEU.AND P0, PT, R2, R31, PT ;  /* 0x0000001f0200720b */ /* 0x020fd20003f0e000 */
[----:B------:R-:W-:Y:S01]  /*16b0*/  @!P1 FADD R10, RZ, -R10 ;  /* 0x8000000aff0a9221 */ /* 0x000fe20000000000 */
[----:B------:R-:W-:Y:S01]  /*16c0*/  FSETP.GEU.AND P1, PT, R4, UR11, PT ;  /* 0x0000000b04007c0b */ /* 0x000fe2000bf2e000 */
[----:B------:R-:W-:-:S04]  /*16d0*/  FFMA R15, R30, R5, R15 ;  /* 0x000000051e0f7223 */ /* 0x000fc8000000000f */
[----:B------:R-:W-:Y:S01]  /*16e0*/  FADD R15, R15, R0 ;  /* 0x000000000f0f7221 */ /* 0x000fe20000000000 */
[----:B------:R-:W-:Y:S01]  /*16f0*/  FFMA R23, R32, R5, R23 ;  /* 0x0000000520177223 */ /* 0x000fe20000000017 */
[----:B------:R-:W-:-:S03]  /*1700*/  FADD R2, R2, -R31 ;  /* 0x8000001f02027221 */ /* 0x000fc60000000000 */
[----:B------:R-:W-:Y:S01]  /*1710*/  FSETP.GEU.AND P2, PT, R15, R8, PT ;  /* 0x000000080f00720b */ /* 0x000fe20003f4e000 */
[----:B------:R-:W-:Y:S01]  /*1720*/  FADD R4, R23, R0 ;  /* 0x0000000017047221 */ /* 0x000fe20000000000 */
[----:B------:R-:W-:Y:S01]  /*1730*/  FSETP.GEU.AND P3, PT, R10, UR11, PT ;  /* 0x0000000b0a007c0b */ /* 0x000fe2000bf6e000 */
[----:B------:R-:W-:Y:S01]  /*1740*/  @!P0 FADD R2, RZ, -R2 ;  /* 0x80000002ff028221 */ /* 0x000fe20000000000 */
[----:B------:R-:W-:Y:S02]  /*1750*/  @P1 IADD3 R3, PT, PT, R6, RZ, RZ ;  /* 0x000000ff06031210 */ /* 0x000fe40007ffe0ff */
[----:B------:R-:W-:Y:S01]  /*1760*/  FSETP.GEU.AND P1, PT, R4, R9, PT ;  /* 0x000000090400720b */ /* 0x000fe20003f2e000 */
[----:B------:R-:W-:Y:S01]  /*1770*/  FADD R8, R15, -R8 ;  /* 0x800000080f087221 */ /* 0x000fe20000000000 */
[----:B------:R-:W-:Y:S01]  /*1780*/  FSETP.GEU.AND P0, PT, R2, UR11, PT ;  /* 0x0000000b02007c0b */ /* 0x000fe2000bf0e000 */
[----:B------:R-:W-:Y:S01]  /*1790*/  FADD R4, R4, -R9 ;  /* 0x8000000904047221 */ /* 0x000fe20000000000 */
[----:B------:R-:W-:-:S03]  /*17a0*/  IADD3 R2, PT, PT, R3, 0x1, RZ ;  /* 0x0000000103027810 */ /* 0x000fc60007ffe0ff */
[----:B------:R-:W-:Y:S02]  /*17b0*/  @!P2 FADD R8, RZ, -R8 ;  /* 0x80000008ff08a221 */ /* 0x000fe40000000000 */
[----:B------:R-:W-:-:S03]  /*17c0*/  @P3 IADD3 R2, PT, PT, R3, RZ, RZ ;  /* 0x000000ff03023210 */ /* 0x000fc60007ffe0ff */
[----:B------:R-:W-:Y:S01]  /*17d0*/  FSETP.GEU.AND P2, PT, R8, UR11, PT ;  /* 0x0000000b08007c0b */ /* 0x000fe2000bf4e000 */
[----:B------:R-:W-:Y:S01]  /*17e0*/  @!P1 FADD R4, RZ, -R4 ;  /* 0x80000004ff049221 */ /* 0x000fe20000000000 */
[C---:B------:R-:W-:Y:S02]  /*17f0*/  FSETP.GEU.AND P3, PT, R29.reuse, R24, PT ;  /* 0x000000181d00720b */ /* 0x040fe40003f6e000 */
[C---:B------:R-:W-:Y:S02]  /*1800*/  IADD3 R3, PT, PT, R2.reuse, 0x1, RZ ;  /* 0x0000000102037810 */ /* 0x040fe40007ffe0ff */
[----:B------:R-:W-:Y:S02]  /*1810*/  @P0 IADD3 R3, PT, PT, R2, RZ, RZ ;  /* 0x000000ff02030210 */ /* 0x000fe40007ffe0ff */
[----:B------:R-:W-:Y:S01]  /*1820*/  FSETP.GEU.AND P0, PT, R4, UR11, PT ;  /* 0x0000000b04007c0b */ /* 0x000fe2000bf0e000 */
[----:B------:R-:W-:Y:S01]  /*1830*/  FADD R24, R29, -R24 ;  /* 0x800000181d187221 */ /* 0x000fe20000000000 */
[----:B------:R-:W-:-:S03]  /*1840*/  IADD3 R2, PT, PT, R3, 0x1, RZ ;  /* 0x0000000103027810 */ /* 0x000fc60007ffe0ff */
[----:B------:R-:W-:Y:S02]  /*1850*/  @P2 IADD3 R2, PT, PT, R3, RZ, RZ ;  /* 0x000000ff03022210 */ /* 0x000fe40007ffe0ff */
[----:B------:R-:W-:Y:S02]  /*1860*/  @!P3 FADD R24, RZ, -R24 ;  /* 0x80000018ff18b221 */ /* 0x000fe40000000000 */
[----:B------:R-:W-:-:S04]  /*1870*/  IADD3 R3, PT, PT, R2, 0x1, RZ ;  /* 0x0000000102037810 */ /* 0x000fc80007ffe0ff */
[----:B------:R-:W-:Y:S02]  /*1880*/  @P0 IADD3 R3, PT, PT, R2, RZ, RZ ;  /* 0x000000ff02030210 */ /* 0x000fe40007ffe0ff */
[----:B------:R-:W-:Y:S02]  /*1890*/  ISETP.NE.AND P0, PT, R13, UR6, PT ;  /* 0x000000060d007c0c */ /* 0x000fe4000bf05270 */
[----:B------:R-:W-:Y:S02]  /*18a0*/  FSETP.GEU.AND P1, PT, R24, UR11, PT ;  /* 0x0000000b18007c0b */ /* 0x000fe4000bf2e000 */
[----:B------:R-:W-:-:S11]  /*18b0*/  IADD3 R11, PT, PT, R3, 0x1, RZ ;  /* 0x00000001030b7810 */ /* 0x000fd60007ffe0ff */
[----:B------:R-:W-:Y:S01]  /*18c0*/  @P1 IADD3 R11, PT, PT, R3, RZ, RZ ;  /* 0x000000ff030b1210 */ /* 0x000fe20007ffe0ff */
[----:B------:R-:W-:Y:S06]  /*18d0*/  @P0 BRA `(.L_x_15) ;  /* 0xfffffff800600947 */ /* 0x000fec000383ffff */
[----:B------:R-:W-:-:S07]  /*18e0*/  MOV R13, UR6 ;  /* 0x00000006000d7c02 */ /* 0x000fce0008000f00 */
.L_x_14:
[----:B------:R-:W-:-:S09]  /*18f0*/  UISETP.NE.AND UP0, UPT, UR10, URZ, UPT ;  /* 0x000000ff0a00728c */ /* 0x000fd2000bf05270 */
[----:B------:R-:W-:Y:S05]  /*1900*/  BRA.U !UP0, `(.L_x_16) ;  /* 0x0000000508cc7547 */ /* 0x000fea000b800000 */
[----:B------:R-:W0:Y:S01]  /*1910*/  LDCU UR14, c[0x0][0x3a4] ;  /* 0x00007480ff0e77ac */ /* 0x000e220008000800 */
[----:B------:R-:W-:-:S04]  /*1920*/  UIADD3 UR11, UPT, UPT, UR10, -0x1, URZ ;  /* 0xffffffff0a0b7890 */ /* 0x000fc8000fffe0ff */
[----:B------:R-:W-:Y:S02]  /*1930*/  UISETP.GE.U32.AND UP0, UPT, UR11, 0x3, UPT ;  /* 0x000000030b00788c */ /* 0x000fe4000bf06070 */
[----:B0-----:R-:W-:-:S07]  /*1940*/  ULOP3.LUT UP1, UR12, UR14, 0x3, URZ, 0xc0, !UPT ;  /* 0x000000030e0c7892 */ /* 0x001fce000f82c0ff */
[----:B------:R-:W-:Y:S05]  /*1950*/  BRA.U !UP0, `(.L_x_17) ;  /* 0x0000000108dc7547 */ /* 0x000fea000b800000 */
[----:B------:R-:W0:Y:S08]  /*1960*/  LDC.64 R8, c[0x0][0x388] ;  /* 0x0000e200ff087b82 */ /* 0x000e300000000a00 */
[----:B------:R-:W1:Y:S01]  /*1970*/  LDC.64 R6, c[0x0][0x380] ;  /* 0x0000e000ff067b82 */ /* 0x000e620000000a00 */
[C---:B------:R-:W-:Y:S01]  /*1980*/  IMAD.WIDE.U32 R2, R13.reuse, 0x4, R18 ;  /* 0x000000040d027825 */ /* 0x040fe200078e0012 */
[----:B------:R-:W2:Y:S04]  /*1990*/  LDCU UR11, c[0x0][0x3b8] ;  /* 0x00007700ff0b77ac */ /* 0x000ea80008000800 */
[----:B------:R-:W3:Y:S04]  /*19a0*/  LDG.E R10, desc[UR8][R2.64] ;  /* 0x00000008020a7981 */ /* 0x000ee8000c1e1900 */
[----:B------:R-:W4:Y:S04]  /*19b0*/  LDG.E R4, desc[UR8][R2.64+0x4] ;  /* 0x0000040802047981 */ /* 0x000f28000c1e1900 */
[----:B------:R-:W5:Y:S01]  /*19c0*/  LDG.E R23, desc[UR8][R2.64+0x8] ;  /* 0x0000080802177981 */ /* 0x000f62000c1e1900 */
[----:B0-----:R-:W-:-:S03]  /*19d0*/  IMAD.WIDE.U32 R8, R13, 0x4, R8 ;  /* 0x000000040d087825 */ /* 0x001fc600078e0008 */
[----:B------:R0:W2:Y:S04]  /*19e0*/  LDG.E R24, desc[UR8][R2.64+0xc] ;  /* 0x00000c0802187981 */ /* 0x0000a8000c1e1900 */
[----:B------:R-:W3:Y:S01]  /*19f0*/  LDG.E R25, desc[UR8][R8.64] ;  /* 0x0000000808197981 */ /* 0x000ee2000c1e1900 */
[----:B-1----:R-:W-:-:S03]  /*1a00*/  IMAD.WIDE.U32 R6, R13, 0x4, R6 ;  /* 0x000000040d067825 */ /* 0x002fc600078e0006 */
[----:B------:R-:W4:Y:S04]  /*1a10*/  LDG.E R27, desc[UR8][R8.64+0x4] ;  /* 0x00000408081b7981 */ /* 0x000f28000c1e1900 */
[----:B------:R-:W5:Y:S04]  /*1a20*/  LDG.E R30, desc[UR8][R6.64] ;  /* 0x00000008061e7981 */ /* 0x000f68000c1e1900 */
[----:B------:R-:W2:Y:S04]  /*1a30*/  LDG.E R32, desc[UR8][R6.64+0x4] ;  /* 0x0000040806207981 */ /* 0x000ea8000c1e1900 */
[----:B------:R-:W2:Y:S04]  /*1a40*/  LDG.E R29, desc[UR8][R8.64+0x8] ;  /* 0x00000808081d7981 */ /* 0x000ea8000c1e1900 */
[----:B------:R-:W2:Y:S04]  /*1a50*/  LDG.E R12, desc[UR8][R6.64+0x8] ;  /* 0x00000808060c7981 */ /* 0x000ea8000c1e1900 */
[----:B------:R-:W2:Y:S04]  /*1a60*/  LDG.E R15, desc[UR8][R8.64+0xc] ;  /* 0x00000c08080f7981 */ /* 0x000ea8000c1e1900 */
[----:B------:R-:W2:Y:S01]  /*1a70*/  LDG.E R26, desc[UR8][R6.64+0xc] ;  /* 0x00000c08061a7981 */ /* 0x000ea2000c1e1900 */
[----:B0-----:R-:W-:-:S02]  /*1a80*/  IADD3 R3, PT, PT, R11, 0x1, RZ ;  /* 0x000000010b037810 */ /* 0x001fc40007ffe0ff */
[----:B------:R-:W-:Y:S01]  /*1a90*/  IADD3 R13, PT, PT, R13, 0x4, RZ ;  /* 0x000000040d0d7810 */ /* 0x000fe20007ffe0ff */
[----:B---3--:R-:W-:-:S04]  /*1aa0*/  FMUL R25, R25, R28 ;  /* 0x0000001c19197220 */ /* 0x008fc80000400000 */
[----:B-----5:R-:W-:Y:S01]  /*1ab0*/  FFMA R25, R30, R5, R25 ;  /* 0x000000051e197223 */ /* 0x020fe20000000019 */
[----:B----4-:R-:W-:-:S03]  /*1ac0*/  FMUL R27, R27, R28 ;  /* 0x0000001c1b1b7220 */ /* 0x010fc60000400000 */
[----:B------:R-:W-:Y:S01]  /*1ad0*/  FADD R25, R25, R0 ;  /* 0x0000000019197221 */ /* 0x000fe20000000000 */
[----:B--2---:R-:W-:Y:S01]  /*1ae0*/  FFMA R27, R32, R5, R27 ;  /* 0x00000005201b7223 */ /* 0x004fe2000000001b */
[----:B------:R-:W-:-:S03]  /*1af0*/  FMUL R29, R29, R28 ;  /* 0x0000001c1d1d7220 */ /* 0x000fc60000400000 */
[----:B------:R-:W-:Y:S01]  /*1b00*/  FSETP.GEU.AND P0, PT, R25, R10, PT ;  /* 0x0000000a1900720b */ /* 0x000fe20003f0e000 */
[----:B------:R-:W-:Y:S01]  /*1b10*/  FADD R27, R27, R0 ;  /* 0x000000001b1b7221 */ /* 0x000fe20000000000 */
[-C--:B------:R-:W-:Y:S01]  /*1b20*/  FFMA R29, R12, R5.reuse, R29 ;  /* 0x000000050c1d7223 */ /* 0x080fe2000000001d */
[----:B------:R-:W-:Y:S01]  /*1b30*/  FADD R10, R25, -R10 ;  /* 0x8000000a190a7221 */ /* 0x000fe20000000000 */
[----:B------:R-:W-:Y:S02]  /*1b40*/  FMUL R15, R15, R28 ;  /* 0x0000001c0f0f7220 */ /* 0x000fe40000400000 */
[----:B------:R-:W-:Y:S01]  /*1b50*/  FSETP.GEU.AND P2, PT, R27, R4, PT ;  /* 0x000000041b00720b */ /* 0x000fe20003f4e000 */
[----:B------:R-:W-:Y:S01]  /*1b60*/  FADD R2, R29, R0 ;  /* 0x000000001d027221 */ /* 0x000fe20000000000 */
[----:B------:R-:W-:-:S05]  /*1b70*/  FFMA R15, R26, R5, R15 ;  /* 0x000000051a0f7223 */ /* 0x000fca000000000f */
[----:B------:R-:W-:Y:S01]  /*1b80*/  @!P0 FADD R10, RZ, -R10 ;  /* 0x8000000aff0a8221 */ /* 0x000fe20000000000 */
[----:B------:R-:W-:Y:S01]  /*1b90*/  FSETP.GEU.AND P0, PT, R2, R23, PT ;  /* 0x000000170200720b */ /* 0x000fe20003f0e000 */
[----:B------:R-:W-:Y:S01]  /*1ba0*/  FADD R15, R15, R0 ;  /* 0x000000000f0f7221 */ /* 0x000fe20000000000 */
[----:B------:R-:W-:-:S04]  /*1bb0*/  FADD R4, R27, -R4 ;  /* 0x800000041b047221 */ /* 0x000fc80000000000 */
[C---:B------:R-:W-:Y:S01]  /*1bc0*/  FSETP.GEU.AND P3, PT, R15.reuse, R24, PT ;  /* 0x000000180f00720b */ /* 0x040fe20003f6e000 */
[----:B------:R-:W-:Y:S01]  /*1bd0*/  @!P2 FADD R4, RZ, -R4 ;  /* 0x80000004ff04a221 */ /* 0x000fe20000000000 */
[----:B------:R-:W-:Y:S01]  /*1be0*/  FSETP.GEU.AND P1, PT, R10, UR11, PT ;  /* 0x0000000b0a007c0b */ /* 0x000fe2000bf2e000 */
[----:B------:R-:W-:Y:S01]  /*1bf0*/  FADD R2, R2, -R23 ;  /* 0x8000001702027221 */ /* 0x000fe20000000000 */
[----:B------:R-:W-:Y:S02]  /*1c00*/  FADD R15, R15, -R24 ;  /* 0x800000180f0f7221 */ /* 0x000fe40000000000 */
[----:B------:R-:W-:Y:S01]  /*1c10*/  FSETP.GEU.AND P2, PT, R4, UR11, PT ;  /* 0x0000000b04007c0b */ /* 0x000fe2000bf4e000 */
[----:B------:R-:W-:-:S05]  /*1c20*/  @!P0 FADD R2, RZ, -R2 ;  /* 0x80000002ff028221 */ /* 0x000fca0000000000 */
[----:B------:R-:W-:Y:S01]  /*1c30*/  FSETP.GEU.AND P0, PT, R2, UR11, PT ;  /* 0x0000000b02007c0b */ /* 0x000fe2000bf0e000 */
[----:B------:R-:W-:Y:S02]  /*1c40*/  @!P3 FADD R15, RZ, -R15 ;  /* 0x8000000fff0fb221 */ /* 0x000fe40000000000 */
[----:B------:R-:W-:-:S03]  /*1c50*/  @P1 IADD3 R3, PT, PT, R11, RZ, RZ ;  /* 0x000000ff0b031210 */ /* 0x000fc60007ffe0ff */
[----:B------:R-:W-:Y:S02]  /*1c60*/  FSETP.GEU.AND P1, PT, R15, UR11, PT ;  /* 0x0000000b0f007c0b */ /* 0x000fe4000bf2e000 */
[C---:B------:R-:W-:Y:S02]  /*1c70*/  IADD3 R2, PT, PT, R3.reuse, 0x1, RZ ;  /* 0x0000000103027810 */ /* 0x040fe40007ffe0ff */
[----:B------:R-:W-:-:S04]  /*1c80*/  @P2 IADD3 R2, PT, PT, R3, RZ, RZ ;  /* 0x000000ff03022210 */ /* 0x000fc80007ffe0ff */
[C---:B------:R-:W-:Y:S02]  /*1c90*/  IADD3 R3, PT, PT, R2.reuse, 0x1, RZ ;  /* 0x0000000102037810 */ /* 0x040fe40007ffe0ff */
[----:B------:R-:W-:-:S04]  /*1ca0*/  @P0 IADD3 R3, PT, PT, R2, RZ, RZ ;  /* 0x000000ff02030210 */ /* 0x000fc80007ffe0ff */
[C---:B------:R-:W-:Y:S02]  /*1cb0*/  IADD3 R11, PT, PT, R3.reuse, 0x1, RZ ;  /* 0x00000001030b7810 */ /* 0x040fe40007ffe0ff */
[----:B------:R-:W-:-:S07]  /*1cc0*/  @P1 IADD3 R11, PT, PT, R3, RZ, RZ ;  /* 0x000000ff030b1210 */ /* 0x000fce0007ffe0ff */
.L_x_17:
[----:B------:R-:W-:Y:S05]  /*1cd0*/  BRA.U !UP1, `(.L_x_16) ;  /* 0x0000000109d87547 */ /* 0x000fea000b800000 */
[----:B------:R-:W-:Y:S02]  /*1ce0*/  UISETP.NE.AND UP0, UPT, UR12, 0x1, UPT ;  /* 0x000000010c00788c */ /* 0x000fe4000bf05270 */
[----:B------:R-:W-:-:S07]  /*1cf0*/  ULOP3.LUT UP1, URZ, UR14, 0x1, URZ, 0xc0, !UPT ;  /* 0x000000010eff7892 */ /* 0x000fce000f82c0ff */
[----:B------:R-:W-:Y:S05]  /*1d00*/  BRA.U !UP0, `(.L_x_18) ;  /* 0x00000001087c7547 */ /* 0x000fea000b800000 */
[----:B------:R-:W0:Y:S01]  /*1d10*/  LDC.64 R6, c[0x0][0x388] ;  /* 0x0000e200ff067b82 */ /* 0x000e220000000a00 */
[----:B------:R-:W1:Y:S07]  /*1d20*/  LDCU UR11, c[0x0][0x3b8] ;  /* 0x00007700ff0b77ac */ /* 0x000e6e0008000800 */
[----:B------:R-:W2:Y:S01]  /*1d30*/  LDC.64 R2, c[0x0][0x380] ;  /* 0x0000e000ff027b82 */ /* 0x000ea20000000a00 */
[----:B0-----:R-:W-:-:S05]  /*1d40*/  IMAD.WIDE.U32 R8, R13, 0x4, R6 ;  /* 0x000000040d087825 */ /* 0x001fca00078e0006 */
[----:B------:R-:W3:Y:S01]  /*1d50*/  LDG.E R15, desc[UR8][R8.64] ;  /* 0x00000008080f7981 */ /* 0x000ee2000c1e1900 */
[----:B--2---:R-:W-:-:S03]  /*1d60*/  IMAD.WIDE.U32 R6, R13, 0x4, R2 ;  /* 0x000000040d067825 */ /* 0x004fc600078e0002 */
[----:B------:R-:W2:Y:S04]  /*1d70*/  LDG.E R23, desc[UR8][R8.64+0x4] ;  /* 0x0000040808177981 */ /* 0x000ea8000c1e1900 */
[----:B------:R-:W4:Y:S01]  /*1d80*/  LDG.E R4, desc[UR8][R6.64] ;  /* 0x0000000806047981 */ /* 0x000f22000c1e1900 */
[----:B------:R-:W-:-:S03]  /*1d90*/  IMAD.WIDE.U32 R2, R13, 0x4, R18 ;  /* 0x000000040d027825 */ /* 0x000fc600078e0012 */
[----:B------:R-:W5:Y:S04]  /*1da0*/  LDG.E R12, desc[UR8][R6.64+0x4] ;  /* 0x00000408060c7981 */ /* 0x000f68000c1e1900 */
[----:B------:R-:W5:Y:S04]  /*1db0*/  LDG.E R10, desc[UR8][R2.64] ;  /* 0x00000008020a7981 */ /* 0x000f68000c1e1900 */
[----:B------:R0:W5:Y:S01]  /*1dc0*/  LDG.E R24, desc[UR8][R2.64+0x4] ;  /* 0x0000040802187981 */ /* 0x000162000c1e1900 */
[----:B------:R-:W-:Y:S02]  /*1dd0*/  IADD3 R13, PT, PT, R13, 0x2, RZ ;  /* 0x000000020d0d7810 */ /* 0x000fe40007ffe0ff */
[----:B0-----:R-:W-:Y:S01]  /*1de0*/  IADD3 R2, PT, PT, R11, 0x1, RZ ;  /* 0x000000010b027810 */ /* 0x001fe20007ffe0ff */
[-C--:B---3--:R-:W-:Y:S01]  /*1df0*/  FMUL R15, R15, R28.reuse ;  /* 0x0000001c0f0f7220 */ /* 0x088fe20000400000 */
[----:B--2---:R-:W-:-:S03]  /*1e00*/  FMUL R23, R23, R28 ;  /* 0x0000001c17177220 */ /* 0x004fc60000400000 */
[----:B----4-:R-:W-:-:S04]  /*1e10*/  FFMA R15, R4, R5, R15 ;  /* 0x00000005040f7223 */ /* 0x010fc8000000000f */
[----:B------:R-:W-:Y:S01]  /*1e20*/  FADD R15, R15, R0 ;  /* 0x000000000f0f7221 */ /* 0x000fe20000000000 */
[----:B-----5:R-:W-:-:S04]  /*1e30*/  FFMA R23, R12, R5, R23 ;  /* 0x000000050c177223 */ /* 0x020fc80000000017 */
[----:B------:R-:W-:Y:S01]  /*1e40*/  FSETP.GEU.AND P0, PT, R15, R10, PT ;  /* 0x0000000a0f00720b */ /* 0x000fe20003f0e000 */
[----:B------:R-:W-:Y:S01]  /*1e50*/  FADD R23, R23, R0 ;  /* 0x0000000017177221 */ /* 0x000fe20000000000 */
[----:B------:R-:W-:-:S04]  /*1e60*/  FADD R10, R15, -R10 ;  /* 0x8000000a0f0a7221 */ /* 0x000fc80000000000 */
[C---:B------:R-:W-:Y:S01]  /*1e70*/  FSETP.GEU.AND P1, PT, R23.reuse, R24, PT ;  /* 0x000000181700720b */ /* 0x040fe20003f2e000 */
[----:B------:R-:W-:-:S06]  /*1e80*/  FADD R23, R23, -R24 ;  /* 0x8000001817177221 */ /* 0x000fcc0000000000 */
[----:B------:R-:W-:-:S05]  /*1e90*/  @!P0 FADD R10, RZ, -R10 ;  /* 0x8000000aff0a8221 */ /* 0x000fca0000000000 */
[----:B-1----:R-:W-:Y:S01]  /*1ea0*/  FSETP.GEU.AND P0, PT, R10, UR11, PT ;  /* 0x0000000b0a007c0b */ /* 0x002fe2000bf0e000 */
[----:B------:R-:W-:-:S05]  /*1eb0*/  @!P1 FADD R23, RZ, -R23 ;  /* 0x80000017ff179221 */ /* 0x000fca0000000000 */
[----:B------:R-:W-:-:S07]  /*1ec0*/  FSETP.GEU.AND P1, PT, R23, UR11, PT ;  /* 0x0000000b17007c0b */ /* 0x000fce000bf2e000 */
[----:B------:R-:W-:-:S04]  /*1ed0*/  @P0 IADD3 R2, PT, PT, R11, RZ, RZ ;  /* 0x000000ff0b020210 */ /* 0x000fc80007ffe0ff */
[C---:B------:R-:W-:Y:S02]  /*1ee0*/  IADD3 R11, PT, PT, R2.reuse, 0x1, RZ ;  /* 0x00000001020b7810 */ /* 0x040fe40007ffe0ff */
[----:B------:R-:W-:-:S07]  /*1ef0*/  @P1 IADD3 R11, PT, PT, R2, RZ, RZ ;  /* 0x000000ff020b1210 */ /* 0x000fce0007ffe0ff */
.L_x_18:
[----:B------:R-:W-:Y:S05]  /*1f00*/  BRA.U !UP1, `(.L_x_16) ;  /* 0x00000001094c7547 */ /* 0x000fea000b800000 */
[----:B------:R-:W0:Y:S08]  /*1f10*/  LDC.64 R6, c[0x0][0x388] ;  /* 0x0000e200ff067b82 */ /* 0x000e300000000a00 */
[----:B------:R-:W1:Y:S01]  /*1f20*/  LDC.64 R2, c[0x0][0x380] ;  /* 0x0000e000ff027b82 */ /* 0x000e620000000a00 */
[C---:B------:R-:W-:Y:S01]  /*1f30*/  IMAD.WIDE.U32 R8, R13.reuse, 0x4, R18 ;  /* 0x000000040d087825 */ /* 0x040fe200078e0012 */
[----:B------:R-:W2:Y:S05]  /*1f40*/  LDCU UR11, c[0x0][0x3b8] ;  /* 0x00007700ff0b77ac */ /* 0x000eaa0008000800 */
[----:B------:R-:W3:Y:S01]  /*1f50*/  LDG.E R8, desc[UR8][R8.64] ;  /* 0x0000000808087981 */ /* 0x000ee2000c1e1900 */
[----:B0-----:R-:W-:-:S06]  /*1f60*/  IMAD.WIDE.U32 R6, R13, 0x4, R6 ;  /* 0x000000040d067825 */ /* 0x001fcc00078e0006 */
[----:B------:R-:W4:Y:S01]  /*1f70*/  LDG.E R7, desc[UR8][R6.64] ;  /* 0x0000000806077981 */ /* 0x000f22000c1e1900 */
[----:B-1----:R-:W-:-:S06]  /*1f80*/  IMAD.WIDE.U32 R2, R13, 0x4, R2 ;  /* 0x000000040d027825 */ /* 0x002fcc00078e0002 */
[----:B------:R-:W5:Y:S01]  /*1f90*/  LDG.E R2, desc[UR8][R2.64] ;  /* 0x0000000802027981 */ /* 0x000f62000c1e1900 */
[----:B----4-:R-:W-:-:S04]  /*1fa0*/  FMUL R13, R7, R28 ;  /* 0x0000001c070d7220 */ /* 0x010fc80000400000 */
[----:B-----5:R-:W-:-:S04]  /*1fb0*/  FFMA R13, R2, R5, R13 ;  /* 0x00000005020d7223 */ /* 0x020fc8000000000d */
[----:B------:R-:W-:-:S05]  /*1fc0*/  FADD R13, R13, R0 ;  /* 0x000000000d0d7221 */ /* 0x000fca0000000000 */
[C---:B---3--:R-:W-:Y:S01]  /*1fd0*/  FSETP.GEU.AND P0, PT, R13.reuse, R8, PT ;  /* 0x000000080d00720b */ /* 0x048fe20003f0e000 */
[----:B------:R-:W-:-:S12]  /*1fe0*/  FADD R13, R13, -R8 ;  /* 0x800000080d0d7221 */ /* 0x000fd80000000000 */
[----:B------:R-:W-:-:S05]  /*1ff0*/  @!P0 FADD R13, RZ, -R13 ;  /* 0x8000000dff0d8221 */ /* 0x000fca0000000000 */
[----:B--2---:R-:W-:Y:S02]  /*2000*/  FSETP.GEU.AND P0, PT, R13, UR11, PT ;  /* 0x0000000b0d007c0b */ /* 0x004fe4000bf0e000 */
[----:B------:R-:W-:-:S11]  /*2010*/  IADD3 R2, PT, PT, R11, 0x1, RZ ;  /* 0x000000010b027810 */ /* 0x000fd60007ffe0ff */
[----:B------:R-:W-:-:S04]  /*2020*/  @P0 IADD3 R2, PT, PT, R11, RZ, RZ ;  /* 0x000000ff0b020210 */ /* 0x000fc80007ffe0ff */
[----:B------:R-:W-:-:S07]  /*2030*/  MOV R11, R2 ;  /* 0x00000002000b7202 */ /* 0x000fce0000000f00 */
.L_x_16:
[----:B------:R-:W0:Y:S01]  /*2040*/  LDCU UR11, c[0x0][0x3b0] ;  /* 0x00007600ff0b77ac */ /* 0x000e220008000800 */
[----:B------:R-:W-:Y:S02]  /*2050*/  IADD3 R14, PT, PT, R14, 0x1, RZ ;  /* 0x000000010e0e7810 */ /* 0x000fe40007ffe0ff */
[CC--:B------:R-:W-:Y:S02]  /*2060*/  ISETP.GE.AND P0, PT, R11.reuse, R20.reuse, PT ;  /* 0x000000140b00720c */ /* 0x0c0fe40003f06270 */
[----:B------:R-:W-:Y:S02]  /*2070*/  VIMNMX R20, PT, PT, R11, R20, !PT ;  /* 0x000000140b147248 */ /* 0x000fe40007fe0100 */
[----:B------:R-:W-:Y:S02]  /*2080*/  FSEL R16, R16, R0, !P0 ;  /* 0x0000000010107208 */ /* 0x000fe40004000000 */
[----:B------:R-:W-:Y:S02]  /*2090*/  FSEL R17, R17, R28, !P0 ;  /* 0x0000001c11117208 */ /* 0x000fe40004000000 */
[----:B------:R-:W-:-:S02]  /*20a0*/  FSEL R22, R22, R5, !P0 ;  /* 0x0000000516167208 */ /* 0x000fc40004000000 */
[----:B0-----:R-:W-:-:S13]  /*20b0*/  ISETP.NE.AND P1, PT, R14, UR11, PT ;  /* 0x0000000b0e007c0c */ /* 0x001fda000bf25270 */
[----:B------:R-:W-:Y:S05]  /*20c0*/  @P1 BRA `(.L_x_19) ;  /* 0xffffffe000801947 */ /* 0x000fea000383ffff */
[----:B------:R-:W0:Y:S01]  /*20d0*/  LDC.64 R2, c[0x0][0x398] ;  /* 0x0000e600ff027b82 */ /* 0x000e220000000a00 */
[----:B------:R-:W1:Y:S01]  /*20e0*/  LDCU UR11, c[0x0][0x3a0] ;  /* 0x00007400ff0b77ac */ /* 0x000e620008000800 */
[C---:B------:R-:W-:Y:S02]  /*20f0*/  LEA R5, R21.reuse, R21, 0x1 ;  /* 0x0000001515057211 */ /* 0x040fe400078e08ff */
[----:B------:R-:W-:-:S04]  /*2100*/  IADD3 R21, PT, PT, R21, UR4, RZ ;  /* 0x0000000415157c10 */ /* 0x000fc8000fffe0ff */
[----:B-1----:R-:W-:Y:S01]  /*2110*/  ISETP.GE.AND P0, PT, R21, UR11, PT ;  /* 0x0000000b15007c0c */ /* 0x002fe2000bf06270 */
[----:B0-----:R-:W-:-:S05]  /*2120*/  IMAD.WIDE R2, R5, 0x4, R2 ;  /* 0x0000000405027825 */ /* 0x001fca00078e0202 */
[----:B------:R0:W-:Y:S04]  /*2130*/  STG.E desc[UR8][R2.64], R22 ;  /* 0x0000001602007986 */ /* 0x0001e8000c101908 */
[----:B------:R0:W-:Y:S04]  /*2140*/  STG.E desc[UR8][R2.64+0x4], R17 ;  /* 0x0000041102007986 */ /* 0x0001e8000c101908 */
[----:B------:R0:W-:Y:S01]  /*2150*/  STG.E desc[UR8][R2.64+0x8], R16 ;  /* 0x0000081002007986 */ /* 0x0001e2000c101908 */
[----:B------:R-:W-:Y:S05]  /*2160*/  @!P0 BRA `(.L_x_20) ;  /* 0xffffffe000388947 */ /* 0x000fea000383ffff */
[----:B------:R-:W-:Y:S05]  /*2170*/  EXIT ;  /* 0x000000000000794d */ /* 0x000fea0003800000 */
.L_x_3:
[----:B------:R-:W-:Y:S01]  /*2180*/  ULOP3.LUT UR6, UR5, 0x3, URZ, 0xc0, !UPT ;  /* 0x0000000305067892 */ /* 0x000fe2000f8ec0ff */
[----:B------:R-:W0:Y:S01]  /*2190*/  LDCU.64 UR10, c[0x0][0x390] ;  /* 0x00007200ff0a77ac */ /* 0x000e220008000a00 */
[----:B------:R-:W-:-:S12]  /*21a0*/  ULOP3.LUT UR5, UR5, 0x7ffffffc, URZ, 0xc0, !UPT ;  /* 0x7ffffffc05057892 */ /* 0x000fd8000f8ec0ff */
.L_x_32:
[----:B------:R-:W1:Y:S01]  /*21b0*/  LDCU UR12, c[0x0][0x3a4] ;  /* 0x00007480ff0c77ac */ /* 0x000e620008000800 */
[----:B------:R-:W-:Y:S02]  /*21c0*/  HFMA2 R2, -RZ, RZ, 0, 0 ;  /* 0x00000000ff027431 */ /* 0x000fe400000001ff */
[----:B-1----:R-:W-:-:S05]  /*21d0*/  IMAD R0, R21, UR12, RZ ;  /* 0x0000000c15007c24 */ /* 0x002fca000f8e02ff */
[----:B------:R-:W-:-:S07]  /*21e0*/  SHF.R.S32.HI R3, RZ, 0x1f, R0 ;  /* 0x0000001fff037819 */ /* 0x000fce0000011400 */
.L_x_25:
[----:B------:R-:W1:Y:S01]  /*21f0*/  LDC.64 R8, c[0x0][0x3b0] ;  /* 0x0000ec00ff087b82 */ /* 0x000e620000000a00 */
[----:B------:R-:W-:Y:S02]  /*2200*/  MOV R13, RZ ;  /* 0x000000ff000d7202 */ /* 0x000fe40000000f00 */
[----:B------:R-:W-:Y:S02]  /*2210*/  CS2R R14, SRZ ;  /* 0x00000000000e7805 */ /* 0x000fe4000001ff00 */
[----:B------:R-:W-:Y:S02]  /*2220*/  MOV R18, RZ ;  /* 0x000000ff00127202 */ /* 0x000fe40000000f00 */
[----:B------:R-:W-:Y:S02]  /*2230*/  CS2R R6, SRZ ;  /* 0x0000000000067805 */ /* 0x000fe4000001ff00 */
[----:B------:R-:W-:Y:S02]  /*2240*/  MOV R16, RZ ;  /* 0x000000ff00107202 */ /* 0x000fe40000000f00 */
[----:B------:R-:W-:-:S02]  /*2250*/  MOV R11, RZ ;  /* 0x000000ff000b7202 */ /* 0x000fc40000000f00 */
[----:B------:R-:W-:Y:S02]  /*2260*/  MOV R5, RZ ;  /* 0x000000ff00057202 */ /* 0x000fe40000000f00 */
[----:B-1----:R-:W-:Y:S01]  /*2270*/  ISETP.GE.U32.AND P1, PT, R9, 0x4, PT ;  /* 0x000000040900780c */ /* 0x002fe20003f26070 */
[C---:B------:R-:W-:Y:S01]  /*2280*/  IMAD R4, R2.reuse, R9, RZ ;  /* 0x0000000902047224 */ /* 0x040fe200078e02ff */
[----:B------:R-:W-:-:S04]  /*2290*/  IADD3 R2, PT, PT, R2, 0x1, RZ ;  /* 0x0000000102027810 */ /* 0x000fc80007ffe0ff */
[----:B------:R-:W-:-:S07]  /*22a0*/  ISETP.NE.AND P0, PT, R2, R8, PT ;  /* 0x000000080200720c */ /* 0x000fce0003f05270 */
[----:B------:R-:W-:Y:S06]  /*22b0*/  @!P1 BRA `(.L_x_21) ;  /* 0x00000004004c9947 */ /* 0x000fec0003800000 */
[----:B------:R-:W-:Y:S01]  /*22c0*/  HFMA2 R15, -RZ, RZ, 0, 0 ;  /* 0x00000000ff0f7431 */ /* 0x000fe200000001ff */
[----:B------:R-:W-:-:S07]  /*22d0*/  MOV R13, RZ ;  /* 0x000000ff000d7202 */ /* 0x000fce0000000f00 */
.L_x_22:
[----:B------:R-:W1:Y:S01]  /*22e0*/  LDC.64 R26, c[0x0][0x3a8] ;  /* 0x0000ea00ff1a7b82 */ /* 0x000e620000000a00 */
[----:B------:R-:W-:-:S07]  /*22f0*/  IADD3 R17, PT, PT, R4, R15, RZ ;  /* 0x0000000f04117210 */ /* 0x000fce0007ffe0ff */
[----:B------:R-:W2:Y:S08]  /*2300*/  LDC.64 R22, c[0x0][0x380] ;  /* 0x0000e000ff167b82 */ /* 0x000eb00000000a00 */
[----:B------:R-:W3:Y:S01]  /*2310*/  LDC.64 R24, c[0x0][0x388] ;  /* 0x0000e200ff187b82 */ /* 0x000ee20000000a00 */
[----:B-1----:R-:W-:-:S05]  /*2320*/  IMAD.WIDE.U32 R26, R17, 0x4, R26 ;  /* 0x00000004111a7825 */ /* 0x002fca00078e001a */
[----:B------:R-:W4:Y:S04]  /*2330*/  LDG.E R35, desc[UR8][R26.64] ;  /* 0x000000081a237981 */ /* 0x000f28000c1e1900 */
[----:B------:R-:W5:Y:S04]  /*2340*/  LDG.E R31, desc[UR8][R26.64+0x4] ;  /* 0x000004081a1f7981 */ /* 0x000f68000c1e1900 */
[----:B------:R-:W3:Y:S04]  /*2350*/  LDG.E R37, desc[UR8][R26.64+0x8] ;  /* 0x000008081a257981 */ /* 0x000ee8000c1e1900 */
[----:B------:R1:W3:Y:S01]  /*2360*/  LDG.E R17, desc[UR8][R26.64+0xc] ;  /* 0x00000c081a117981 */ /* 0x0002e2000c1e1900 */
[----:B----4-:R-:W-:Y:S01]  /*2370*/  IADD3 R8, P1, PT, R0, R35, RZ ;  /* 0x0000002300087210 */ /* 0x010fe20007f3e0ff */
[----:B--2---:R-:W-:-:S03]  /*2380*/  IMAD.WIDE R32, R35, 0x4, R22 ;  /* 0x0000000423207825 */ /* 0x004fc600078e0216 */
[----:B------:R-:W-:Y:S02]  /*2390*/  LEA.HI.X.SX32 R19, R35, R3, 0x1, P1 ;  /* 0x0000000323137211 */ /* 0x000fe400008f0eff */
[----:B0-----:R-:W-:-:S04]  /*23a0*/  LEA R28, P1, R8, UR10, 0x2 ;  /* 0x0000000a081c7c11 */ /* 0x001fc8000f8210ff */
[----:B------:R-:W-:Y:S02]  /*23b0*/  LEA.HI.X R29, R8, UR11, R19, 0x2, P1 ;  /* 0x0000000b081d7c11 */ /* 0x000fe400088f1413 */
[C---:B-----5:R-:W-:Y:S01]  /*23c0*/  IADD3 R12, P1, PT, R0.reuse, R31, RZ ;  /* 0x0000001f000c7210 */ /* 0x060fe20007f3e0ff */
[----:B------:R0:W2:Y:S01]  /*23d0*/  LDG.E R19, desc[UR8][R32.64] ;  /* 0x0000000820137981 */ /* 0x0000a2000c1e1900 */
[----:B---3--:R-:W-:Y:S02]  /*23e0*/  IADD3 R20, P2, PT, R0, R37, RZ ;  /* 0x0000002500147210 */ /* 0x008fe40007f5e0ff */
[----:B-1----:R-:W-:Y:S01]  /*23f0*/  LEA.HI.X.SX32 R27, R31, R3, 0x1, P1 ;  /* 0x000000031f1b7211 */ /* 0x002fe200008f0eff */
[----:B------:R1:W3:Y:S01]  /*2400*/  LDG.E R8, desc[UR8][R28.64] ;  /* 0x000000081c087981 */ /* 0x0002e2000c1e1900 */
[----:B------:R-:W-:Y:S01]  /*2410*/  LEA R26, P1, R12, UR10, 0x2 ;  /* 0x0000000a0c1a7c11 */ /* 0x000fe2000f8210ff */
[----:B------:R-:W-:-:S03]  /*2420*/  IMAD.WIDE R34, R35, 0x4, R24 ;  /* 0x0000000423227825 */ /* 0x000fc600078e0218 */
[----:B------:R-:W-:Y:S02]  /*2430*/  LEA.HI.X R27, R12, UR11, R27, 0x2, P1 ;  /* 0x0000000b0c1b7c11 */ /* 0x000fe400088f141b */
[----:B0-----:R-:W-:Y:S01]  /*2440*/  LEA.HI.X.SX32 R33, R37, R3, 0x1, P2 ;  /* 0x0000000325217211 */ /* 0x001fe200010f0eff */
[----:B------:R0:W4:Y:S01]  /*2450*/  LDG.E R10, desc[UR8][R34.64] ;  /* 0x00000008220a7981 */ /* 0x000122000c1e1900 */
[C---:B------:R-:W-:Y:S01]  /*2460*/  LEA R32, P1, R20.reuse, UR10, 0x2 ;  /* 0x0000000a14207c11 */ /* 0x040fe2000f8210ff */
[C---:B-1----:R-:W-:Y:S02]  /*2470*/  IMAD.WIDE R28, R31.reuse, 0x4, R22 ;  /* 0x000000041f1c7825 */ /* 0x042fe400078e0216 */
[----:B------:R-:W5:Y:S01]  /*2480*/  LDG.E R26, desc[UR8][R26.64] ;  /* 0x000000081a1a7981 */ /* 0x000f62000c1e1900 */
[----:B------:R-:W-:Y:S01]  /*2490*/  LEA.HI.X R33, R20, UR11, R33, 0x2, P1 ;  /* 0x0000000b14217c11 */ /* 0x000fe200088f1421 */
[----:B------:R-:W-:Y:S01]  /*24a0*/  IMAD.WIDE R30, R31, 0x4, R24 ;  /* 0x000000041f1e7825 */ /* 0x000fe200078e0218 */
[----:B------:R-:W-:Y:S01]  /*24b0*/  IADD3 R20, P1, PT, R0, R17, RZ ;  /* 0x0000001100147210 */ /* 0x000fe20007f3e0ff */
[----:B------:R1:W5:Y:S02]  /*24c0*/  LDG.E R12, desc[UR8][R28.64] ;  /* 0x000000081c0c7981 */ /* 0x000364000c1e1900 */
[----:B0-----:R-:W-:-:S02]  /*24d0*/  IMAD.WIDE R34, R37, 0x4, R22 ;  /* 0x0000000425227825 */ /* 0x001fc400078e0216 */
[----:B------:R-:W5:Y:S02]  /*24e0*/  LDG.E R31, desc[UR8][R30.64] ;  /* 0x000000081e1f7981 */ /* 0x000f64000c1e1900 */
[----:B------:R-:W-:Y:S02]  /*24f0*/  IMAD.WIDE R36, R37, 0x4, R24 ;  /* 0x0000000425247825 */ /* 0x000fe400078e0218 */
[----:B------:R-:W5:Y:S01]  /*2500*/  LDG.E R34, desc[UR8][R34.64] ;  /* 0x0000000822227981 */ /* 0x000f62000c1e1900 */
[C---:B-1----:R-:W-:Y:S02]  /*2510*/  LEA.HI.X.SX32 R29, R17.reuse, R3, 0x1, P1 ;  /* 0x00000003111d7211 */ /* 0x042fe400008f0eff */
[C---:B------:R-:W-:Y:S01]  /*2520*/  LEA R28, P1, R20.reuse, UR10, 0x2 ;  /* 0x0000000a141c7c11 */ /* 0x040fe2000f8210ff */
[C---:B------:R-:W-:Y:S01]  /*2530*/  IMAD.WIDE R22, R17.reuse, 0x4, R22 ;  /* 0x0000000411167825 */ /* 0x040fe200078e0216 */
[----:B------:R-:W5:Y:S02]  /*2540*/  LDG.E R37, desc[UR8][R36.64] ;  /* 0x0000000824257981 */ /* 0x000f64000c1e1900 */
[----:B------:R-:W-:Y:S01]  /*2550*/  LEA.HI.X R29, R20, UR11, R29, 0x2, P1 ;  /* 0x0000000b141d7c11 */ /* 0x000fe200088f141d */
[----:B------:R-:W-:Y:S01]  /*2560*/  IMAD.WIDE R24, R17, 0x4, R24 ;  /* 0x0000000411187825 */ /* 0x000fe200078e0218 */
[----:B------:R-:W5:Y:S04]  /*2570*/  LDG.E R32, desc[UR8][R32.64] ;  /* 0x0000000820207981 */ /* 0x000f68000c1e1900 */
[----:B------:R0:W5:Y:S04]  /*2580*/  LDG.E R22, desc[UR8][R22.64] ;  /* 0x0000000816167981 */ /* 0x000168000c1e1900 */
[----:B------:R-:W5:Y:S04]  /*2590*/  LDG.E R29, desc[UR8][R28.64] ;  /* 0x000000081c1d7981 */ /* 0x000f68000c1e1900 */
[----:B------:R-:W5:Y:S01]  /*25a0*/  LDG.E R24, desc[UR8][R24.64] ;  /* 0x0000000818187981 */ /* 0x000f62000c1e1900 */
[----:B------:R-:W-:-:S04]  /*25b0*/  IADD3 R15, PT, PT, R15, 0x4, RZ ;  /* 0x000000040f0f7810 */ /* 0x000fc80007ffe0ff */
[----:B------:R-:W-:Y:S01]  /*25c0*/  ISETP.NE.AND P1, PT, R15, UR5, PT ;  /* 0x000000050f007c0c */ /* 0x000fe2000bf25270 */
[C---:B--2---:R-:W-:Y:S01]  /*25d0*/  FFMA R17, R19.reuse, R19, R6 ;  /* 0x0000001313117223 */ /* 0x044fe20000000006 */
[C---:B------:R-:W-:Y:S01]  /*25e0*/  FADD R7, R19.reuse, R7 ;  /* 0x0000000713077221 */ /* 0x040fe20000000000 */
[C---:B---3--:R-:W-:Y:S01]  /*25f0*/  FFMA R27, R19.reuse, R8, R16 ;  /* 0x00000008131b7223 */ /* 0x048fe20000000010 */
[C---:B----4-:R-:W-:Y:S01]  /*2600*/  FADD R6, R10.reuse, R5 ;  /* 0x000000050a067221 */ /* 0x050fe20000000000 */
[-C--:B------:R-:W-:Y:S01]  /*2610*/  FFMA R16, R10, R10.reuse, R11 ;  /* 0x0000000a0a107223 */ /* 0x080fe2000000000b */
[-C--:B------:R-:W-:Y:S01]  /*2620*/  FFMA R20, R19, R10.reuse, R13 ;  /* 0x0000000a13147223 */ /* 0x080fe2000000000d */
[C---:B------:R-:W-:Y:S01]  /*2630*/  FADD R11, R8.reuse, R14 ;  /* 0x0000000e080b7221 */ /* 0x040fe20000000000 */
[----:B------:R-:W-:-:S03]  /*2640*/  FFMA R5, R8, R10, R18 ;  /* 0x0000000a08057223 */ /* 0x000fc60000000012 */
[----:B-----5:R-:W-:Y:S01]  /*2650*/  FADD R11, R11, R26 ;  /* 0x0000001a0b0b7221 */ /* 0x020fe20000000000 */
[----:B------:R-:W-:Y:S01]  /*2660*/  FADD R7, R7, R12 ;  /* 0x0000000c07077221 */ /* 0x000fe20000000000 */
[C---:B------:R-:W-:Y:S01]  /*2670*/  FFMA R17, R12.reuse, R12, R17 ;  /* 0x0000000c0c117223 */ /* 0x040fe20000000011 */
[C---:B------:R-:W-:Y:S01]  /*2680*/  FFMA R27, R12.reuse, R26, R27 ;  /* 0x0000001a0c1b7223 */ /* 0x040fe2000000001b */
[-C--:B------:R-:W-:Y:S01]  /*2690*/  FFMA R20, R12, R31.reuse, R20 ;  /* 0x0000001f0c147223 */ /* 0x080fe20000000014 */
[----:B------:R-:W-:Y:S01]  /*26a0*/  FADD R6, R6, R31 ;  /* 0x0000001f06067221 */ /* 0x000fe20000000000 */
[-C--:B------:R-:W-:Y:S01]  /*26b0*/  FFMA R16, R31, R31.reuse, R16 ;  /* 0x0000001f1f107223 */ /* 0x080fe20000000010 */
[----:B------:R-:W-:Y:S01]  /*26c0*/  FFMA R5, R26, R31, R5 ;  /* 0x0000001f1a057223 */ /* 0x000fe20000000005 */
[----:B------:R-:W-:Y:S01]  /*26d0*/  FADD R7, R7, R34 ;  /* 0x0000002207077221 */ /* 0x000fe20000000000 */
[C---:B------:R-:W-:Y:S01]  /*26e0*/  FFMA R17, R34.reuse, R34, R17 ;  /* 0x0000002222117223 */ /* 0x040fe20000000011 */
[-C--:B------:R-:W-:Y:S01]  /*26f0*/  FFMA R13, R34, R37.reuse, R20 ;  /* 0x00000025220d7223 */ /* 0x080fe20000000014 */
[----:B------:R-:W-:Y:S01]  /*2700*/  FADD R19, R6, R37 ;  /* 0x0000002506137221 */ /* 0x000fe20000000000 */
[-C--:B0-----:R-:W-:Y:S01]  /*2710*/  FFMA R23, R37, R37.reuse, R16 ;  /* 0x0000002525177223 */ /* 0x081fe20000000010 */
[----:B------:R-:W-:Y:S01]  /*2720*/  FFMA R8, R34, R32, R27 ;  /* 0x0000002022087223 */ /* 0x000fe2000000001b */
[----:B------:R-:W-:Y:S01]  /*2730*/  FADD R14, R11, R32 ;  /* 0x000000200b0e7221 */ /* 0x000fe20000000000 */
[----:B------:R-:W-:Y:S01]  /*2740*/  FFMA R18, R32, R37, R5 ;  /* 0x0000002520127223 */ /* 0x000fe20000000005 */
[----:B------:R-:W-:Y:S01]  /*2750*/  FADD R7, R7, R22 ;  /* 0x0000001607077221 */ /* 0x000fe20000000000 */
[C---:B------:R-:W-:Y:S01]  /*2760*/  FFMA R6, R22.reuse, R22, R17 ;  /* 0x0000001616067223 */ /* 0x040fe20000000011 */
[----:B------:R-:W-:Y:S01]  /*2770*/  FFMA R16, R22, R29, R8 ;  /* 0x0000001d16107223 */ /* 0x000fe20000000008 */
[----:B------:R-:W-:Y:S01]  /*2780*/  FADD R14, R14, R29 ;  /* 0x0000001d0e0e7221 */ /* 0x000fe20000000000 */
[-C--:B------:R-:W-:Y:S01]  /*2790*/  FFMA R13, R22, R24.reuse, R13 ;  /* 0x00000018160d7223 */ /* 0x080fe2000000000d */
[----:B------:R-:W-:Y:S01]  /*27a0*/  FADD R5, R19, R24 ;  /* 0x0000001813057221 */ /* 0x000fe20000000000 */
[-C--:B------:R-:W-:Y:S01]  /*27b0*/  FFMA R11, R24, R24.reuse, R23 ;  /* 0x00000018180b7223 */ /* 0x080fe20000000017 */
[----:B------:R-:W-:Y:S01]  /*27c0*/  FFMA R18, R29, R24, R18 ;  /* 0x000000181d127223 */ /* 0x000fe20000000012 */
[----:B------:R-:W-:Y:S06]  /*27d0*/  @P1 BRA `(.L_x_22) ;  /* 0xfffffff800c01947 */ /* 0x000fec000383ffff */
[----:B------:R-:W-:-:S07]  /*27e0*/  MOV R15, UR5 ;  /* 0x00000005000f7c02 */ /* 0x000fce0008000f00 */
.L_x_21:
[----:B------:R-:W-:-:S09]  /*27f0*/  UISETP.NE.AND UP0, UPT, UR6, URZ, UPT ;  /* 0x000000ff0600728c */ /* 0x000fd2000bf05270 */
[----:B------:R-:W-:Y:S05]  /*2800*/  BRA.U !UP0, `(.L_x_23) ;  /* 0x0000000508307547 */ /* 0x000fea000b800000 */
[----:B------:R-:W-:Y:S01]  /*2810*/  UISETP.NE.AND UP0, UPT, UR6, 0x1, UPT ;  /* 0x000000010600788c */ /* 0x000fe2000bf05270 */
[----:B------:R-:W-:-:S08]  /*2820*/  LOP3.LUT P1, RZ, R9, 0x1, RZ, 0xc0, !PT ;  /* 0x0000000109ff7812 */ /* 0x000fd0000782c0ff */
[----:B------:R-:W-:Y:S05]  /*2830*/  BRA.U !UP0, `(.L_x_24) ;  /* 0x0000000108c07547 */ /* 0x000fea000b800000 */
[----:B------:R-:W1:Y:S01]  /*2840*/  LDC.64 R28, c[0x0][0x3a8] ;  /* 0x0000ea00ff1c7b82 */ /* 0x000e620000000a00 */
[CC--:B------:R-:W-:Y:S01]  /*2850*/  IADD3 R17, PT, PT, R4.reuse, R15.reuse, RZ ;  /* 0x0000000f04117210 */ /* 0x0c0fe20007ffe0ff */
[----:B------:R-:W2:Y:S01]  /*2860*/  LDCU.64 UR12, c[0x0][0x390] ;  /* 0x00007200ff0c77ac */ /* 0x000ea20008000a00 */
[----:B------:R-:W-:-:S04]  /*2870*/  IADD3 R10, P2, PT, R4, R15, RZ ;  /* 0x0000000f040a7210 */ /* 0x000fc80007f5e0ff */
[----:B------:R-:W-:Y:S01]  /*2880*/  IADD3.X R12, PT, PT, RZ, RZ, RZ, P2, !PT ;  /* 0x000000ffff0c7210 */ /* 0x000fe200017fe4ff */
[----:B------:R-:W3:Y:S08]  /*2890*/  LDC.64 R8, c[0x0][0x3a8] ;  /* 0x0000ea00ff087b82 */ /* 0x000ef00000000a00 */
[----:B------:R-:W4:Y:S01]  /*28a0*/  LDC.64 R24, c[0x0][0x380] ;  /* 0x0000e000ff187b82 */ /* 0x000f220000000a00 */
[----:B-1----:R-:W-:-:S07]  /*28b0*/  IMAD.WIDE.U32 R28, R17, 0x4, R28 ;  /* 0x00000004111c7825 */ /* 0x002fce00078e001c */
[----:B------:R-:W1:Y:S01]  /*28c0*/  LDC.64 R22, c[0x0][0x388] ;  /* 0x0000e200ff167b82 */ /* 0x000e620000000a00 */
[----:B------:R-:W5:Y:S01]  /*28d0*/  LDG.E R29, desc[UR8][R28.64] ;  /* 0x000000081c1d7981 */ /* 0x000f62000c1e1900 */
[----:B---3--:R-:W-:-:S04]  /*28e0*/  LEA R8, P2, R10, R8, 0x2 ;  /* 0x000000080a087211 */ /* 0x008fc800078410ff */
[----:B------:R-:W-:-:S05]  /*28f0*/  LEA.HI.X R9, R10, R9, R12, 0x2, P2 ;  /* 0x000000090a097211 */ /* 0x000fca00010f140c */
[----:B------:R-:W3:Y:S01]  /*2900*/  LDG.E R17, desc[UR8][R8.64+0x4] ;  /* 0x0000040808117981 */ /* 0x000ee2000c1e1900 */
[----:B-----5:R-:W-:-:S04]  /*2910*/  IADD3 R12, P2, PT, R0, R29, RZ ;  /* 0x0000001d000c7210 */ /* 0x020fc80007f5e0ff */
[C---:B------:R-:W-:Y:S02]  /*2920*/  LEA.HI.X.SX32 R19, R29.reuse, R3, 0x1, P2 ;  /* 0x000000031d137211 */ /* 0x040fe400010f0eff */
[----:B--2---:R-:W-:Y:S01]  /*2930*/  LEA R26, P2, R12, UR12, 0x2 ;  /* 0x0000000c0c1a7c11 */ /* 0x004fe2000f8410ff */
[----:B----4-:R-:W-:Y:S01]  /*2940*/  IMAD.WIDE R30, R29, 0x4, R24 ;  /* 0x000000041d1e7825 */ /* 0x010fe200078e0218 */
[----:B---3--:R-:W-:-:S03]  /*2950*/  IADD3 R10, P3, PT, R0, R17, RZ ;  /* 0x00000011000a7210 */ /* 0x008fc60007f7e0ff */
[----:B-1----:R-:W-:Y:S01]  /*2960*/  IMAD.WIDE R28, R29, 0x4, R22 ;  /* 0x000000041d1c7825 */ /* 0x002fe200078e0216 */
[----:B------:R-:W-:Y:S01]  /*2970*/  LEA.HI.X R27, R12, UR13, R19, 0x2, P2 ;  /* 0x0000000d0c1b7c11 */ /* 0x000fe200090f1413 */
[----:B------:R-:W2:Y:S01]  /*2980*/  LDG.E R31, desc[UR8][R30.64] ;  /* 0x000000081e1f7981 */ /* 0x000ea2000c1e1900 */
[C---:B------:R-:W-:Y:S02]  /*2990*/  LEA.HI.X.SX32 R9, R17.reuse, R3, 0x1, P3 ;  /* 0x0000000311097211 */ /* 0x040fe400018f0eff */
[C---:B------:R-:W-:Y:S01]  /*29a0*/  LEA R8, P2, R10.reuse, UR12, 0x2 ;  /* 0x0000000c0a087c11 */ /* 0x040fe2000f8410ff */
[C---:B------:R-:W-:Y:S01]  /*29b0*/  IMAD.WIDE R24, R17.reuse, 0x4, R24 ;  /* 0x0000000411187825 */ /* 0x040fe200078e0218 */
[----:B------:R-:W3:Y:S02]  /*29c0*/  LDG.E R27, desc[UR8][R26.64] ;  /* 0x000000081a1b7981 */ /* 0x000ee4000c1e1900 */
[----:B------:R-:W-:Y:S01]  /*29d0*/  LEA.HI.X R9, R10, UR13, R9, 0x2, P2 ;  /* 0x0000000d0a097c11 */ /* 0x000fe200090f1409 */
[----:B------:R-:W-:Y:S01]  /*29e0*/  IMAD.WIDE R22, R17, 0x4, R22 ;  /* 0x0000000411167825 */ /* 0x000fe200078e0216 */
[----:B------:R-:W4:Y:S04]  /*29f0*/  LDG.E R28, desc[UR8][R28.64] ;  /* 0x000000081c1c7981 */ /* 0x000f28000c1e1900 */
[----:B------:R-:W5:Y:S04]  /*2a00*/  LDG.E R25, desc[UR8][R24.64] ;  /* 0x0000000818197981 */ /* 0x000f68000c1e1900 */
[----:B------:R-:W5:Y:S04]  /*2a10*/  LDG.E R9, desc[UR8][R8.64] ;  /* 0x0000000808097981 */ /* 0x000f68000c1e1900 */
[----:B------:R-:W5:Y:S01]  /*2a20*/  LDG.E R22, desc[UR8][R22.64] ;  /* 0x0000000816167981 */ /* 0x000f62000c1e1900 */
[----:B------:R-:W-:Y:S01]  /*2a30*/  IADD3 R15, PT, PT, R15, 0x2, RZ ;  /* 0x000000020f0f7810 */ /* 0x000fe20007ffe0ff */
[----:B--2---:R-:W-:Y:S01]  /*2a40*/  FADD R7, R7, R31 ;  /* 0x0000001f07077221 */ /* 0x004fe20000000000 */
[C---:B------:R-:W-:Y:S01]  /*2a50*/  FFMA R6, R31.reuse, R31, R6 ;  /* 0x0000001f1f067223 */ /* 0x040fe20000000006 */
[C---:B---3--:R-:W-:Y:S01]  /*2a60*/  FFMA R16, R31.reuse, R27, R16 ;  /* 0x0000001b1f107223 */ /* 0x048fe20000000010 */
[----:B------:R-:W-:Y:S01]  /*2a70*/  FADD R14, R14, R27 ;  /* 0x0000001b0e0e7221 */ /* 0x000fe20000000000 */
[-C--:B----4-:R-:W-:Y:S01]  /*2a80*/  FFMA R13, R31, R28.reuse, R13 ;  /* 0x0000001c1f0d7223 */ /* 0x090fe2000000000d */
[----:B------:R-:W-:Y:S01]  /*2a90*/  FADD R5, R5, R28 ;  /* 0x0000001c05057221 */ /* 0x000fe20000000000 */
[-C--:B------:R-:W-:Y:S01]  /*2aa0*/  FFMA R11, R28, R28.reuse, R11 ;  /* 0x0000001c1c0b7223 */ /* 0x080fe2000000000b */
[----:B------:R-:W-:Y:S01]  /*2ab0*/  FFMA R18, R27, R28, R18 ;  /* 0x0000001c1b127223 */ /* 0x000fe20000000012 */
[----:B-----5:R-:W-:Y:S01]  /*2ac0*/  FADD R7, R7, R25 ;  /* 0x0000001907077221 */ /* 0x020fe20000000000 */
[C---:B------:R-:W-:Y:S01]  /*2ad0*/  FFMA R6, R25.reuse, R25, R6 ;  /* 0x0000001919067223 */ /* 0x040fe20000000006 */
[C---:B------:R-:W-:Y:S01]  /*2ae0*/  FFMA R16, R25.reuse, R9, R16 ;  /* 0x0000000919107223 */ /* 0x040fe20000000010 */
[----:B------:R-:W-:Y:S01]  /*2af0*/  FADD R14, R14, R9 ;  /* 0x000000090e0e7221 */ /* 0x000fe20000000000 */
[-C--:B------:R-:W-:Y:S01]  /*2b00*/  FFMA R13, R25, R22.reuse, R13 ;  /* 0x00000016190d7223 */ /* 0x080fe2000000000d */
[----:B------:R-:W-:Y:S01]  /*2b10*/  FADD R5, R5, R22 ;  /* 0x0000001605057221 */ /* 0x000fe20000000000 */
[-C--:B------:R-:W-:Y:S01]  /*2b20*/  FFMA R11, R22, R22.reuse, R11 ;  /* 0x00000016160b7223 */ /* 0x080fe2000000000b */
[----:B------:R-:W-:-:S07]  /*2b30*/  FFMA R18, R9, R22, R18 ;  /* 0x0000001609127223 */ /* 0x000fce0000000012 */
.L_x_24:
[----:B------:R-:W-:Y:S05]  /*2b40*/  @!P1 BRA `(.L_x_23) ;  /* 0x0000000000609947 */ /* 0x000fea0003800000 */
[----:B------:R-:W1:Y:S01]  /*2b50*/  LDC.64 R26, c[0x0][0x3a8] ;  /* 0x0000ea00ff1a7b82 */ /* 0x000e620000000a00 */
[----:B------:R-:W-:Y:S01]  /*2b60*/  IADD3 R15, PT, PT, R4, R15, RZ ;  /* 0x0000000f040f7210 */ /* 0x000fe20007ffe0ff */
[----:B------:R-:W2:Y:S06]  /*2b70*/  LDCU.64 UR12, c[0x0][0x390] ;  /* 0x00007200ff0c77ac */ /* 0x000eac0008000a00 */
[----:B------:R-:W3:Y:S08]  /*2b80*/  LDC.64 R24, c[0x0][0x380] ;  /* 0x0000e000ff187b82 */ /* 0x000ef00000000a00 */
[----:B------:R-:W4:Y:S01]  /*2b90*/  LDC.64 R22, c[0x0][0x388] ;  /* 0x0000e200ff167b82 */ /* 0x000f220000000a00 */
[----:B-1----:R-:W-:-:S06]  /*2ba0*/  IMAD.WIDE.U32 R26, R15, 0x4, R26 ;  /* 0x000000040f1a7825 */ /* 0x002fcc00078e001a */
[----:B------:R-:W5:Y:S02]  /*2bb0*/  LDG.E R27, desc[UR8][R26.64] ;  /* 0x000000081a1b7981 */ /* 0x000f64000c1e1900 */
[----:B-----5:R-:W-:Y:S01]  /*2bc0*/  IADD3 R4, P1, PT, R0, R27, RZ ;  /* 0x0000001b00047210 */ /* 0x020fe20007f3e0ff */
[----:B---3--:R-:W-:-:S03]  /*2bd0*/  IMAD.WIDE R24, R27, 0x4, R24 ;  /* 0x000000041b187825 */ /* 0x008fc600078e0218 */
[C---:B------:R-:W-:Y:S01]  /*2be0*/  LEA.HI.X.SX32 R9, R27.reuse, R3, 0x1, P1 ;  /* 0x000000031b097211 */ /* 0x040fe200008f0eff */
[----:B----4-:R-:W-:Y:S01]  /*2bf0*/  IMAD.WIDE R22, R27, 0x4, R22 ;  /* 0x000000041b167825 */ /* 0x010fe200078e0216 */
[C---:B--2---:R-:W-:Y:S01]  /*2c00*/  LEA R8, P1, R4.reuse, UR12, 0x2 ;  /* 0x0000000c04087c11 */ /* 0x044fe2000f8210ff */
[----:B------:R-:W2:Y:S03]  /*2c10*/  LDG.E R25, desc[UR8][R24.64] ;  /* 0x0000000818197981 */ /* 0x000ea6000c1e1900 */
[----:B------:R-:W-:Y:S01]  /*2c20*/  LEA.HI.X R9, R4, UR13, R9, 0x2, P1 ;  /* 0x0000000d04097c11 */ /* 0x000fe200088f1409 */
[----:B------:R-:W3:Y:S05]  /*2c30*/  LDG.E R22, desc[UR8][R22.64] ;  /* 0x0000000816167981 */ /* 0x000eea000c1e1900 */
[----:B------:R-:W4:Y:S01]  /*2c40*/  LDG.E R9, desc[UR8][R8.64] ;  /* 0x0000000808097981 */ /* 0x000f22000c1e1900 */
[----:B--2---:R-:W-:Y:S01]  /*2c50*/  FADD R7, R7, R25 ;  /* 0x0000001907077221 */ /* 0x004fe20000000000 */
[C---:B------:R-:W-:Y:S01]  /*2c60*/  FFMA R6, R25.reuse, R25, R6 ;  /* 0x0000001919067223 */ /* 0x040fe20000000006 */
[-C--:B---3--:R-:W-:Y:S01]  /*2c70*/  FFMA R13, R25, R22.reuse, R13 ;  /* 0x00000016190d7223 */ /* 0x088fe2000000000d */
[----:B------:R-:W-:Y:S01]  /*2c80*/  FADD R5, R5, R22 ;  /* 0x0000001605057221 */ /* 0x000fe20000000000 */
[-C--:B------:R-:W-:Y:S01]  /*2c90*/  FFMA R11, R22, R22.reuse, R11 ;  /* 0x00000016160b7223 */ /* 0x080fe2000000000b */
[----:B----4-:R-:W-:Y:S01]  /*2ca0*/  FFMA R16, R25, R9, R16 ;  /* 0x0000000919107223 */ /* 0x010fe20000000010 */
[----:B------:R-:W-:Y:S01]  /*2cb0*/  FADD R14, R14, R9 ;  /* 0x000000090e0e7221 */ /* 0x000fe20000000000 */
[----:B------:R-:W-:-:S07]  /*2cc0*/  FFMA R18, R9, R22, R18 ;  /* 0x0000001609127223 */ /* 0x000fce0000000012 */
.L_x_23:
[----:B------:R-:W-:Y:S05]  /*2cd0*/  @P0 BRA `(.L_x_25) ;  /* 0xfffffff400440947 */ /* 0x000fea000383ffff */
[----:B------:R-:W-:Y:S01]  /*2ce0*/  FMUL R4, R13, UR7 ;  /* 0x000000070d047c20 */ /* 0x000fe20008400000 */
[C---:B------:R-:W-:Y:S01]  /*2cf0*/  FMUL R0, R5.reuse, R13 ;  /* 0x0000000d05007220 */ /* 0x040fe20000400000 */
[----:B------:R-:W-:Y:S01]  /*2d00*/  FMUL R12, R5, R5 ;  /* 0x00000005050c7220 */ /* 0x000fe20000400000 */
[CC--:B------:R-:W-:Y:S01]  /*2d10*/  FMUL R8, R7.reuse, R13.reuse ;  /* 0x0000000d07087220 */ /* 0x0c0fe20000400000 */
[----:B------:R-:W-:Y:S01]  /*2d20*/  FMUL R15, R4, R13 ;  /* 0x0000000d040f7220 */ /* 0x000fe20000400000 */
[----:B------:R-:W-:Y:S01]  /*2d30*/  FMUL R3, R0, R7 ;  /* 0x0000000700037220 */ /* 0x000fe20000400000 */
[-C--:B------:R-:W-:Y:S01]  /*2d40*/  FMUL R17, R7, R11.reuse ;  /* 0x0000000b07117220 */ /* 0x080fe20000400000 */
[----:B------:R-:W-:Y:S01]  /*2d50*/  FMUL R9, R6, R11 ;  /* 0x0000000b06097220 */ /* 0x000fe20000400000 */
[----:B------:R-:W-:Y:S01]  /*2d60*/  FFMA R10, R12, R6, R15 ;  /* 0x000000060c0a7223 */ /* 0x000fe2000000000f */
[----:B------:R-:W-:Y:S01]  /*2d70*/  FFMA R2, R8, R5, R3 ;  /* 0x0000000508027223 */ /* 0x000fe20000000003 */
        /* <DEDUP_REMOVED lines=11> */
[----:B------:R-:W1:Y:S01]  /*2e30*/  F2F.F64.F32 R2, R15 ;  /* 0x0000000f00027310 */ /* 0x000e620000201800 */
[----:B------:R-:W-:Y:S01]  /*2e40*/  FFMA R17, R17, R14, R0 ;  /* 0x0000000e11117223 */ /* 0x000fe20000000000 */
[----:B------:R-:W2:Y:S01]  /*2e50*/  LDC.64 R22, c[0x0][0x398] ;  /* 0x0000e600ff167b82 */ /* 0x000ea20000000a00 */
[----:B------:R-:W-:Y:S01]  /*2e60*/  FFMA R0, R12, UR7, R19 ;  /* 0x000000070c007c23 */ /* 0x000fe20008000013 */
[----:B------:R-:W-:Y:S03]  /*2e70*/  BSSY.RECONVERGENT B0, `(.L_x_26) ;  /* 0x0000011000007945 */ /* 0x000fe60003800200 */
[----:B------:R-:W-:Y:S01]  /*2e80*/  FADD R0, R0, -R17 ;  /* 0x8000001100007221 */ /* 0x000fe20000000000 */
[----:B-1----:R-:W-:-:S10]  /*2e90*/  DADD R2, R2, UR12 ;  /* 0x0000000c02027e29 */ /* 0x002fd40008000000 */
[----:B------:R-:W1:Y:S08]  /*2ea0*/  F2F.F32.F64 R3, R2 ;  /* 0x0000000200037310 */ /* 0x000e700000301000 */
[----:B-1----:R-:W1:Y:S08]  /*2eb0*/  MUFU.RCP R20, R3 ;  /* 0x0000000300147308 */ /* 0x002e700000001000 */
[----:B------:R-:W3:Y:S01]  /*2ec0*/  FCHK P0, R0, R3 ;  /* 0x0000000300007302 */ /* 0x000ee20000000000 */
[----:B-1----:R-:W-:-:S04]  /*2ed0*/  FFMA R11, -R3, R20, 1 ;  /* 0x3f800000030b7423 */ /* 0x002fc80000000114 */
[----:B------:R-:W-:Y:S01]  /*2ee0*/  FFMA R15, R20, R11, R20 ;  /* 0x0000000b140f7223 */ /* 0x000fe20000000014 */
[----:B------:R-:W-:-:S03]  /*2ef0*/  LEA R11, R21, R21, 0x1 ;  /* 0x00000015150b7211 */ /* 0x000fc600078e08ff */
[----:B------:R-:W-:Y:S02]  /*2f00*/  FFMA R2, R0, R15, RZ ;  /* 0x0000000f00027223 */ /* 0x000fe400000000ff */
[----:B--2---:R-:W-:-:S04]  /*2f10*/  IMAD.WIDE R22, R11, 0x4, R22 ;  /* 0x000000040b167825 */ /* 0x004fc800078e0216 */
[----:B------:R-:W-:-:S04]  /*2f20*/  FFMA R4, -R3, R2, R0 ;  /* 0x0000000203047223 */ /* 0x000fc80000000100 */
[----:B------:R-:W-:Y:S01]  /*2f30*/  FFMA R11, R15, R4, R2 ;  /* 0x000000040f0b7223 */ /* 0x000fe20000000002 */
[----:B---3--:R-:W-:Y:S06]  /*2f40*/  @!P0 BRA `(.L_x_27) ;  /* 0x00000000000c8947 */ /* 0x008fec0003800000 */
[----:B------:R-:W-:-:S07]  /*2f50*/  MOV R24, 0x2f70 ;  /* 0x00002f7000187802 */ /* 0x000fce0000000f00 */
[----:B0-----:R-:W-:Y:S05]  /*2f60*/  CALL.REL.NOINC `($__internal_0_$__cuda_sm3x_div_rn_noftz_f32_slowpath) ;  /* 0x0000001800687944 */ /* 0x001fea0003c00000 */
[----:B------:R-:W-:-:S07]  /*2f70*/  MOV R11, R0 ;  /* 0x00000000000b7202 */ /* 0x000fce0000000f00 */
.L_x_27:
[----:B0-----:R-:W-:Y:S05]  /*2f80*/  BSYNC.RECONVERGENT B0 ;  /* 0x0000000000007941 */ /* 0x001fea0003800200 */
.L_x_26:
        /* <DEDUP_REMOVED lines=24> */
.L_x_29:
[----:B------:R-:W-:Y:S05]  /*3110*/  BSYNC.RECONVERGENT B0 ;  /* 0x0000000000007941 */ /* 0x000fea0003800200 */
.L_x_28:
[-C--:B------:R-:W-:Y:S01]  /*3120*/  FMUL R2, R14, R13.reuse ;  /* 0x0000000d0e027220 */ /* 0x080fe20000400000 */
[-C--:B------:R-:W-:Y:S01]  /*3130*/  FMUL R0, R18, R13.reuse ;  /* 0x0000000d12007220 */ /* 0x080fe20000400000 */
[-C--:B------:R-:W-:Y:S01]  /*3140*/  FMUL R16, R16, R13.reuse ;  /* 0x0000000d10107220 */ /* 0x080fe20000400000 */
[----:B------:R-:W0:Y:S01]  /*3150*/  MUFU.RCP R4, R3 ;  /* 0x0000000300047308 */ /* 0x000e220000001000 */
        /* <DEDUP_REMOVED lines=19> */
.L_x_31:
[----:B------:R-:W-:Y:S05]  /*3290*/  BSYNC.RECONVERGENT B0 ;  /* 0x0000000000007941 */ /* 0x000fea0003800200 */
.L_x_30:
[----:B------:R-:W0:Y:S01]  /*32a0*/  LDCU UR12, c[0x0][0x3a0] ;  /* 0x00007400ff0c77ac */ /* 0x000e220008000800 */
[----:B------:R1:W-:Y:S01]  /*32b0*/  STG.E desc[UR8][R22.64], R11 ;  /* 0x0000000b16007986 */ /* 0x0003e2000c101908 */
[----:B------:R-:W-:-:S03]  /*32c0*/  IADD3 R21, PT, PT, R21, UR4, RZ ;  /* 0x0000000415157c10 */ /* 0x000fc6000fffe0ff */
[----:B------:R1:W-:Y:S04]  /*32d0*/  STG.E desc[UR8][R22.64+0x4], R15 ;  /* 0x0000040f16007986 */ /* 0x0003e8000c101908 */
[----:B------:R1:W-:Y:S01]  /*32e0*/  STG.E desc[UR8][R22.64+0x8], R0 ;  /* 0x0000080016007986 */ /* 0x0003e2000c101908 */
[----:B0-----:R-:W-:-:S13]  /*32f0*/  ISETP.GE.AND P0, PT, R21, UR12, PT ;  /* 0x0000000c15007c0c */ /* 0x001fda000bf06270 */
[----:B-1----:R-:W-:Y:S05]  /*3300*/  @!P0 BRA `(.L_x_32) ;  /* 0xffffffec00a88947 */ /* 0x002fea000383ffff */
[----:B------:R-:W-:Y:S05]  /*3310*/  EXIT ;  /* 0x000000000000794d */ /* 0x000fea0003800000 */
.L_x_2:
[----:B------:R-:W0:Y:S02]  /*3320*/  LDCU UR5, c[0x0][0x3a4] ;  /* 0x00007480ff0577ac */ /* 0x000e240008000800 */
[----:B0-----:R-:W-:-:S09]  /*3330*/  UISETP.GT.AND UP0, UPT, UR5, URZ, UPT ;  /* 0x000000ff0500728c */ /* 0x001fd2000bf04270 */
[----:B------:R-:W-:Y:S05]  /*3340*/  BRA.U UP0, `(.L_x_33) ;  /* 0x0000000100a87547 */ /* 0x000fea000b800000 */
[----:B------:R-:W-:Y:S01]  /*3350*/  ULOP3.LUT UR5, URZ, 0x80000000, UR7, 0xb8, !UPT ;  /* 0x80000000ff057892 */ /* 0x000fe2000f8eb807 */
[----:B------:R-:W-:Y:S02]  /*3360*/  UMOV UR6, 0x9ee75616 ;  /* 0x9ee7561600067882 */ /* 0x000fe40000000000 */
[----:B------:R-:W-:-:S03]  /*3370*/  UMOV UR7, 0x3cd203af ;  /* 0x3cd203af00077882 */ /* 0x000fc60000000000 */
[----:B------:R-:W-:-:S04]  /*3380*/  FADD R6, RZ, UR5 ;  /* 0x00000005ff067e21 */ /* 0x000fc80008000000 */
[----:B------:R-:W-:-:S04]  /*3390*/  FADD R6, R6, -R6 ;  /* 0x8000000606067221 */ /* 0x000fc80000000000 */
[----:B------:R-:W0:Y:S02]  /*33a0*/  F2F.F64.F32 R2, R6 ;  /* 0x0000000600027310 */ /* 0x000e240000201800 */
[----:B0-----:R-:W-:-:S10]  /*33b0*/  DADD R2, R2, UR6 ;  /* 0x0000000602027e29 */ /* 0x001fd40008000000 */
[----:B------:R-:W0:Y:S08]  /*33c0*/  F2F.F32.F64 R3, R2 ;  /* 0x0000000200037310 */ /* 0x000e300000301000 */
[----:B0-----:R-:W0:Y:S08]  /*33d0*/  MUFU.RCP R0, R3 ;  /* 0x0000000300007308 */ /* 0x001e300000001000 */
[----:B------:R-:W1:Y:S01]  /*33e0*/  FCHK P0, RZ, R3 ;  /* 0x00000003ff007302 */ /* 0x000e620000000000 */
[----:B0-----:R-:W-:-:S04]  /*33f0*/  FFMA R5, -R3, R0, 1 ;  /* 0x3f80000003057423 */ /* 0x001fc80000000100 */
[----:B------:R-:W-:-:S04]  /*3400*/  FFMA R5, R0, R5, R0 ;  /* 0x0000000500057223 */ /* 0x000fc80000000000 */
[----:B------:R-:W-:-:S04]  /*3410*/  FFMA R0, RZ, R5, RZ ;  /* 0x00000005ff007223 */ /* 0x000fc800000000ff */
[----:B------:R-:W-:-:S04]  /*3420*/  FFMA R4, -R3, R0, RZ ;  /* 0x0000000003047223 */ /* 0x000fc800000001ff */
[----:B------:R-:W-:Y:S01]  /*3430*/  FFMA R5, R5, R4, R0 ;  /* 0x0000000405057223 */ /* 0x000fe20000000000 */
[----:B-1----:R-:W-:Y:S06]  /*3440*/  @!P0 BRA `(.L_x_34) ;  /* 0x0000000000108947 */ /* 0x002fec0003800000 */
[----:B------:R-:W-:Y:S02]  /*3450*/  MOV R0, RZ ;  /* 0x000000ff00007202 */ /* 0x000fe40000000f00 */
[----:B------:R-:W-:-:S07]  /*3460*/  MOV R24, 0x3480 ;  /* 0x0000348000187802 */ /* 0x000fce0000000f00 */
[----:B------:R-:W-:Y:S05]  /*3470*/  CALL.REL.NOINC `($__internal_0_$__cuda_sm3x_div_rn_noftz_f32_slowpath) ;  /* 0x0000001400247944 */ /* 0x000fea0003c00000 */
[----:B------:R-:W-:-:S07]  /*3480*/  MOV R5, R0 ;  /* 0x0000000000057202 */ /* 0x000fce0000000f00 */
.L_x_34:
[----:B------:R-:W0:Y:S08]  /*3490*/  MUFU.RCP R0, R3 ;  /* 0x0000000300007308 */ /* 0x000e300000001000 */
[----:B------:R-:W1:Y:S01]  /*34a0*/  FCHK P0, R6, R3 ;  /* 0x0000000306007302 */ /* 0x000e620000000000 */
[----:B0-----:R-:W-:-:S04]  /*34b0*/  FFMA R7, -R3, R0, 1 ;  /* 0x3f80000003077423 */ /* 0x001fc80000000100 */
[----:B------:R-:W-:-:S04]  /*34c0*/  FFMA R9, R0, R7, R0 ;  /* 0x0000000700097223 */ /* 0x000fc80000000000 */
[----:B------:R-:W-:-:S04]  /*34d0*/  FFMA R0, R6, R9, RZ ;  /* 0x0000000906007223 */ /* 0x000fc800000000ff */
[----:B------:R-:W-:-:S04]  /*34e0*/  FFMA R7, -R3, R0, R6 ;  /* 0x0000000003077223 */ /* 0x000fc80000000106 */
[----:B------:R-:W-:Y:S01]  /*34f0*/  FFMA R0, R9, R7, R0 ;  /* 0x0000000709007223 */ /* 0x000fe20000000000 */
[----:B-1----:R-:W-:Y:S06]  /*3500*/  @!P0 BRA `(.L_x_35) ;  /* 0x00000000000c8947 */ /* 0x002fec0003800000 */
[----:B------:R-:W-:Y:S02]  /*3510*/  MOV R0, R6 ;  /* 0x0000000600007202 */ /* 0x000fe40000000f00 */
[----:B------:R-:W-:-:S07]  /*3520*/  MOV R24, 0x3540 ;  /* 0x0000354000187802 */ /* 0x000fce0000000f00 */
[----:B------:R-:W-:Y:S05]  /*3530*/  CALL.REL.NOINC `($__internal_0_$__cuda_sm3x_div_rn_noftz_f32_slowpath) ;  /* 0x0000001000f47944 */ /* 0x000fea0003c00000 */
.L_x_35:
[----:B------:R-:W0:Y:S01]  /*3540*/  LDC.64 R2, c[0x0][0x398] ;  /* 0x0000e600ff027b82 */ /* 0x000e220000000a00 */
[----:B------:R-:W1:Y:S02]  /*3550*/  LDCU UR5, c[0x0][0x3a0] ;  /* 0x00007400ff0577ac */ /* 0x000e640008000800 */
.L_x_36:
[C---:B--2---:R-:W-:Y:S02]  /*3560*/  LEA R7, R21.reuse, R21, 0x1 ;  /* 0x0000001515077211 */ /* 0x044fe400078e08ff */
[----:B------:R-:W-:-:S03]  /*3570*/  IADD3 R21, PT, PT, R21, UR4, RZ ;  /* 0x0000000415157c10 */ /* 0x000fc6000fffe0ff */
[----:B0-----:R-:W-:Y:S01]  /*3580*/  IMAD.WIDE R6, R7, 0x4, R2 ;  /* 0x0000000407067825 */ /* 0x001fe200078e0202 */
[----:B-1----:R-:W-:-:S04]  /*3590*/  ISETP.GE.AND P0, PT, R21, UR5, PT ;  /* 0x0000000515007c0c */ /* 0x002fc8000bf06270 */
[----:B------:R2:W-:Y:S04]  /*35a0*/  STG.E desc[UR8][R6.64], R0 ;  /* 0x0000000006007986 */ /* 0x0005e8000c101908 */
[----:B------:R2:W-:Y:S04]  /*35b0*/  STG.E desc[UR8][R6.64+0x4], R0 ;  /* 0x0000040006007986 */ /* 0x0005e8000c101908 */
[----:B------:R2:W-:Y:S01]  /*35c0*/  STG.E desc[UR8][R6.64+0x8], R5 ;  /* 0x0000080506007986 */ /* 0x0005e2000c101908 */
[----:B------:R-:W-:Y:S05]  /*35d0*/  @!P0 BRA `(.L_x_36) ;  /* 0xfffffffc00e08947 */ /* 0x000fea000383ffff */
[----:B------:R-:W-:Y:S05]  /*35e0*/  EXIT ;  /* 0x000000000000794d */ /* 0x000fea0003800000 */
.L_x_33:
[----:B------:R-:W-:Y:S01]  /*35f0*/  ULOP3.LUT UR7, URZ, 0x80000000, UR7, 0xb8, !UPT ;  /* 0x80000000ff077892 */ /* 0x000fe2000f8eb807 */
[----:B------:R-:W-:-:S05]  /*3600*/  UMOV UR6, 0x9ee75616 ;  /* 0x9ee7561600067882 */ /* 0x000fca0000000000 */
[----:B------:R-:W-:Y:S01]  /*3610*/  FADD R0, RZ, UR7 ;  /* 0x00000007ff007e21 */ /* 0x000fe20008000000 */
[----:B------:R-:W-:-:S03]  /*3620*/  UMOV UR7, 0x3cd203af ;  /* 0x3cd203af00077882 */ /* 0x000fc60000000000 */
[----:B------:R-:W-:-:S04]  /*3630*/  FADD R0, R0, -R0 ;  /* 0x8000000000007221 */ /* 0x000fc80000000000 */
[----:B------:R-:W0:Y:S02]  /*3640*/  F2F.F64.F32 R2, R0 ;  /* 0x0000000000027310 */ /* 0x000e240000201800 */
[----:B0-----:R-:W-:-:S10]  /*3650*/  DADD R2, R2, UR6 ;  /* 0x0000000602027e29 */ /* 0x001fd40008000000 */
[----:B------:R-:W0:Y:S08]  /*3660*/  F2F.F32.F64 R3, R2 ;  /* 0x0000000200037310 */ /* 0x000e300000301000 */
        /* <DEDUP_REMOVED lines=11> */
.L_x_37:
[----:B------:R-:W0:Y:S08]  /*3720*/  MUFU.RCP R0, R3 ;  /* 0x0000000300007308 */ /* 0x000e300000001000 */
[----:B------:R-:W1:Y:S01]  /*3730*/  FCHK P0, RZ, R3 ;  /* 0x00000003ff007302 */ /* 0x000e620000000000 */
[----:B0-----:R-:W-:-:S04]  /*3740*/  FFMA R7, -R3, R0, 1 ;  /* 0x3f80000003077423 */ /* 0x001fc80000000100 */
[----:B------:R-:W-:-:S04]  /*3750*/  FFMA R0, R0, R7, R0 ;  /* 0x0000000700007223 */ /* 0x000fc80000000000 */
[----:B------:R-:W-:-:S04]  /*3760*/  FFMA R7, RZ, R0, RZ ;  /* 0x00000000ff077223 */ /* 0x000fc800000000ff */
[----:B------:R-:W-:-:S04]  /*3770*/  FFMA R2, -R3, R7, RZ ;  /* 0x0000000703027223 */ /* 0x000fc800000001ff */
[----:B------:R-:W-:Y:S01]  /*3780*/  FFMA R0, R0, R2, R7 ;  /* 0x0000000200007223 */ /* 0x000fe20000000007 */
[----:B-1----:R-:W-:Y:S06]  /*3790*/  @!P0 BRA `(.L_x_38) ;  /* 0x00000000000c8947 */ /* 0x002fec0003800000 */
[----:B------:R-:W-:Y:S01]  /*37a0*/  HFMA2 R0, -RZ, RZ, 0, 0 ;  /* 0x00000000ff007431 */ /* 0x000fe200000001ff */
[----:B------:R-:W-:-:S07]  /*37b0*/  MOV R24, 0x37d0 ;  /* 0x000037d000187802 */ /* 0x000fce0000000f00 */
[----:B------:R-:W-:Y:S05]  /*37c0*/  CALL.REL.NOINC `($__internal_0_$__cuda_sm3x_div_rn_noftz_f32_slowpath) ;  /* 0x0000001000507944 */ /* 0x000fea0003c00000 */
.L_x_38:
[----:B------:R-:W0:Y:S01]  /*37d0*/  LDCU UR7, c[0x0][0x3a4] ;  /* 0x00007480ff0777ac */ /* 0x000e220008000800 */
[----:B------:R-:W1:Y:S01]  /*37e0*/  LDCU UR11, c[0x0][0x3b8] ;  /* 0x00007700ff0b77ac */ /* 0x000e620008000800 */
[----:B------:R-:W2:Y:S01]  /*37f0*/  LDCU.64 UR12, c[0x0][0x390] ;  /* 0x00007200ff0c77ac */ /* 0x000ea20008000a00 */
[----:B0-----:R-:W-:Y:S02]  /*3800*/  ULOP3.LUT UR5, UR7, 0x7, URZ, 0xc0, !UPT ;  /* 0x0000000707057892 */ /* 0x001fe4000f8ec0ff */
[----:B------:R-:W-:Y:S02]  /*3810*/  ULOP3.LUT UR10, UR7, 0x7ffffff8, URZ, 0xc0, !UPT ;  /* 0x7ffffff8070a7892 */ /* 0x000fe4000f8ec0ff */
[----:B------:R-:W-:Y:S02]  /*3820*/  UIADD3 UR5, UPT, UPT, UR5, -0x1, URZ ;  /* 0xffffffff05057890 */ /* 0x000fe4000fffe0ff */
[----:B------:R-:W-:Y:S02]  /*3830*/  ULOP3.LUT UR6, UR7, 0x3, URZ, 0xc0, !UPT ;  /* 0x0000000307067892 */ /* 0x000fe4000f8ec0ff */
[----:B------:R-:W-:-:S02]  /*3840*/  ULOP3.LUT UP0, URZ, UR7, 0x7, URZ, 0xc0, !UPT ;  /* 0x0000000707ff7892 */ /* 0x000fc4000f80c0ff */
[----:B-12---:R-:W-:-:S11]  /*3850*/  UISETP.GE.U32.AND UP1, UPT, UR5, 0x3, UPT ;  /* 0x000000030500788c */ /* 0x006fd6000bf26070 */
.L_x_45:
[----:B0-----:R-:W0:Y:S01]  /*3860*/  LDCU UR5, c[0x0][0x3a4] ;  /* 0x00007480ff0577ac */ /* 0x001e220008000800 */
[----:B------:R-:W-:Y:S01]  /*3870*/  HFMA2 R4, -RZ, RZ, 0, 0 ;  /* 0x00000000ff047431 */ /* 0x000fe200000001ff */
[----:B------:R-:W-:Y:S02]  /*3880*/  MOV R14, RZ ;  /* 0x000000ff000e7202 */ /* 0x000fe40000000f00 */
[----:B------:R-:W-:Y:S02]  /*3890*/  CS2R R10, SRZ ;  /* 0x00000000000a7805 */ /* 0x000fe4000001ff00 */
[----:B------:R-:W-:Y:S01]  /*38a0*/  MOV R31, RZ ;  /* 0x000000ff001f7202 */ /* 0x000fe20000000f00 */
[----:B0-----:R-:W-:-:S05]  /*38b0*/  IMAD R12, R21, UR5, RZ ;  /* 0x00000005150c7c24 */ /* 0x001fca000f8e02ff */
[----:B------:R-:W-:-:S07]  /*38c0*/  SHF.R.S32.HI R29, RZ, 0x1f, R12 ;  /* 0x0000001fff1d7819 */ /* 0x000fce000001140c */
.L_x_44:
[----:B------:R-:W0:Y:S01]  /*38d0*/  LDC R27, c[0x0][0x3a4] ;  /* 0x0000e900ff1b7b82 */ /* 0x000e220000000800 */
[----:B------:R-:W-:Y:S02]  /*38e0*/  MOV R15, RZ ;  /* 0x000000ff000f7202 */ /* 0x000fe40000000f00 */
[----:B------:R-:W-:Y:S02]  /*38f0*/  MOV R13, RZ ;  /* 0x000000ff000d7202 */ /* 0x000fe40000000f00 */
[----:B0-----:R-:W-:-:S13]  /*3900*/  ISETP.GE.U32.AND P0, PT, R27, 0x8, PT ;  /* 0x000000081b00780c */ /* 0x001fda0003f06070 */
[----:B------:R-:W-:Y:S05]  /*3910*/  @!P0 BRA `(.L_x_39) ;  /* 0x0000000400b88947 */ /* 0x000fea0003800000 */
[----:B------:R-:W-:Y:S01]  /*3920*/  HFMA2 R15, -RZ, RZ, 0, 0 ;  /* 0x00000000ff0f7431 */ /* 0x000fe200000001ff */
[----:B------:R-:W-:-:S07]  /*3930*/  MOV R13, RZ ;  /* 0x000000ff000d7202 */ /* 0x000fce0000000f00 */
.L_x_40:
[----:B------:R-:W0:Y:S01]  /*3940*/  LDC.64 R8, c[0x0][0x388] ;  /* 0x0000e200ff087b82 */ /* 0x000e220000000a00 */
[----:B------:R-:W-:-:S07]  /*3950*/  IADD3 R3, P0, PT, R12, R15, RZ ;  /* 0x0000000f0c037210 */ /* 0x000fce0007f1e0ff */
[----:B------:R-:W1:Y:S01]  /*3960*/  LDC.64 R6, c[0x0][0x380] ;  /* 0x0000e000ff067b82 */ /* 0x000e620000000a00 */
[----:B------:R-:W-:Y:S02]  /*3970*/  IADD3.X R20, PT, PT, RZ, R29, RZ, P0, !PT ;  /* 0x0000001dff147210 */ /* 0x000fe400007fe4ff */
[----:B------:R-:W-:Y:S01]  /*3980*/  LEA R2, P0, R3, UR12, 0x2 ;  /* 0x0000000c03027c11 */ /* 0x000fe2000f8010ff */
[----:B0-----:R-:W-:-:S05]  /*3990*/  IMAD.WIDE.U32 R8, R15, 0x4, R8 ;  /* 0x000000040f087825 */ /* 0x001fca00078e0008 */
[----:B------:R-:W2:Y:S01]  /*39a0*/  LDG.E R18, desc[UR8][R8.64] ;  /* 0x0000000808127981 */ /* 0x000ea2000c1e1900 */
[----:B-1----:R-:W-:-:S03]  /*39b0*/  IMAD.WIDE.U32 R6, R15, 0x4, R6 ;  /* 0x000000040f067825 */ /* 0x002fc600078e0006 */
[----:B------:R-:W3:Y:S04]  /*39c0*/  LDG.E R28, desc[UR8][R8.64+0x4] ;  /* 0x00000408081c7981 */ /* 0x000ee8000c1e1900 */
[----:B------:R-:W4:Y:S01]  /*39d0*/  LDG.E R16, desc[UR8][R6.64] ;  /* 0x0000000806107981 */ /* 0x000f22000c1e1900 */
[----:B------:R-:W-:-:S03]  /*39e0*/  LEA.HI.X R3, R3, UR13, R20, 0x2, P0 ;  /* 0x0000000d03037c11 */ /* 0x000fc600080f1414 */
        /* <DEDUP_REMOVED lines=10> */
[----:B--2---:R-:W-:-:S03]  /*3a90*/  FMUL R19, R18, R5 ;  /* 0x0000000512137220 */ /* 0x004fc60000400000 */
[----:B------:R-:W2:Y:S01]  /*3aa0*/  LDG.E R18, desc[UR8][R8.64+0x18] ;  /* 0x0000180808127981 */ /* 0x000ea2000c1e1900 */
[----:B----4-:R-:W-:-:S03]  /*3ab0*/  FFMA R25, R16, R5, R19 ;  /* 0x0000000510197223 */ /* 0x010fc60000000013 */
[----:B------:R-:W4:Y:S01]  /*3ac0*/  LDG.E R19, desc[UR8][R2.64+0xc] ;  /* 0x00000c0802137981 */ /* 0x000f22000c1e1900 */
[-C--:B---3--:R-:W-:Y:S01]  /*3ad0*/  FMUL R35, R28, R5.reuse ;  /* 0x000000051c237220 */ /* 0x088fe20000400000 */
[--C-:B------:R-:W-:Y:S02]  /*3ae0*/  FADD R36, R25, R0.reuse ;  /* 0x0000000019247221 */ /* 0x100fe40000000000 */
[----:B------:R-:W3:Y:S01]  /*3af0*/  LDG.E R16, desc[UR8][R8.64+0x14] ;  /* 0x0000140808107981 */ /* 0x000ee2000c1e1900 */
[----:B-----5:R-:W-:Y:S02]  /*3b00*/  FFMA R35, R30, R5, R35 ;  /* 0x000000051e237223 */ /* 0x020fe40000000023 */
[C---:B------:R-:W-:Y:S01]  /*3b10*/  FSETP.GEU.AND P0, PT, R36.reuse, R23, PT ;  /* 0x000000172400720b */ /* 0x040fe20003f0e000 */
[----:B------:R-:W-:Y:S01]  /*3b20*/  FADD R23, R36, -R23 ;  /* 0x8000001724177221 */ /* 0x000fe20000000000 */
[----:B------:R-:W-:Y:S01]  /*3b30*/  FADD R36, R35, R0 ;  /* 0x0000000023247221 */ /* 0x000fe20000000000 */
[----:B------:R-:W5:Y:S01]  /*3b40*/  LDG.E R25, desc[UR8][R2.64+0x10] ;  /* 0x0000100802197981 */ /* 0x000f62000c1e1900 */
[----:B------:R-:W-:-:S03]  /*3b50*/  FMUL R35, R34, R5 ;  /* 0x0000000522237220 */ /* 0x000fc60000400000 */
[----:B------:R-:W5:Y:S01]  /*3b60*/  LDG.E R30, desc[UR8][R6.64+0x14] ;  /* 0x00001408061e7981 */ /* 0x000f62000c1e1900 */
[----:B------:R-:W-:-:S03]  /*3b70*/  FFMA R35, R32, R5, R35 ;  /* 0x0000000520237223 */ /* 0x000fc60000000023 */
[----:B------:R-:W5:Y:S04]  /*3b80*/  LDG.E R32, desc[UR8][R6.64+0x18] ;  /* 0x0000180806207981 */ /* 0x000f68000c1e1900 */
[----:B------:R0:W5:Y:S02]  /*3b90*/  LDG.E R28, desc[UR8][R8.64+0x1c] ;  /* 0x00001c08081c7981 */ /* 0x000164000c1e1900 */
[-C--:B0-----:R-:W-:Y:S02]  /*3ba0*/  FMUL R9, R26, R5.reuse ;  /* 0x000000051a097220 */ /* 0x081fe40000400000 */
[----:B------:R-:W5:Y:S02]  /*3bb0*/  LDG.E R8, desc[UR8][R2.64+0x14] ;  /* 0x0000140802087981 */ /* 0x000f64000c1e1900 */
[----:B------:R-:W-:-:S02]  /*3bc0*/  FFMA R37, R24, R5, R9 ;  /* 0x0000000518257223 */ /* 0x000fc40000000009 */
[----:B------:R-:W5:Y:S04]  /*3bd0*/  LDG.E R26, desc[UR8][R6.64+0x1c] ;  /* 0x00001c08061a7981 */ /* 0x000f68000c1e1900 */
[----:B------:R-:W5:Y:S04]  /*3be0*/  LDG.E R9, desc[UR8][R2.64+0x18] ;  /* 0x0000180802097981 */ /* 0x000f68000c1e1900 */
[----:B------:R0:W5:Y:S01]  /*3bf0*/  LDG.E R24, desc[UR8][R2.64+0x1c] ;  /* 0x00001c0802187981 */ /* 0x000162000c1e1900 */
[C---:B------:R-:W-:Y:S01]  /*3c00*/  FSETP.GEU.AND P1, PT, R36.reuse, R33, PT ;  /* 0x000000212400720b */ /* 0x040fe20003f2e000 */
[--C-:B------:R-:W-:Y:S01]  /*3c10*/  FADD R34, R35, R0.reuse ;  /* 0x0000000023227221 */ /* 0x100fe20000000000 */
[----:B------:R-:W-:Y:S01]  /*3c20*/  FADD R33, R36, -R33 ;  /* 0x8000002124217221 */ /* 0x000fe20000000000 */
[----:B------:R-:W-:Y:S01]  /*3c30*/  @!P0 FADD R23, RZ, -R23 ;  /* 0x80000017ff178221 */ /* 0x000fe20000000000 */
[----:B------:R-:W-:-:S02]  /*3c40*/  FADD R36, R37, R0 ;  /* 0x0000000025247221 */ /* 0x000fc40000000000 */
[----:B------:R-:W-:Y:S02]  /*3c50*/  FSETP.GEU.AND P3, PT, R34, R17, PT ;  /* 0x000000112200720b */ /* 0x000fe40003f6e000 */
[----:B------:R-:W-:Y:S01]  /*3c60*/  FSETP.GEU.AND P0, PT, R23, UR11, PT ;  /* 0x0000000b17007c0b */ /* 0x000fe2000bf0e000 */
[----:B------:R-:W-:-:S04]  /*3c70*/  FMUL R23, R20, R5 ;  /* 0x0000000514177220 */ /* 0x000fc80000400000 */
[----:B------:R-:W-:Y:S01]  /*3c80*/  @!P1 FADD R33, RZ, -R33 ;  /* 0x80000021ff219221 */ /* 0x000fe20000000000 */
[----:B------:R-:W-:Y:S01]  /*3c90*/  FFMA R23, R22, R5, R23 ;  /* 0x0000000516177223 */ /* 0x000fe20000000017 */
[----:B------:R-:W-:-:S03]  /*3ca0*/  FADD R17, R34, -R17 ;  /* 0x8000001122117221 */ /* 0x000fc60000000000 */
[----:B------:R-:W-:Y:S01]  /*3cb0*/  FSETP.GEU.AND P2, PT, R33, UR11, PT ;  /* 0x0000000b21007c0b */ /* 0x000fe2000bf4e000 */
[----:B0-----:R-:W-:Y:S01]  /*3cc0*/  FADD R2, R23, R0 ;  /* 0x0000000017027221 */ /* 0x001fe20000000000 */
[----:B------:R-:W-:Y:S01]  /*3cd0*/  @!P3 FADD R17, RZ, -R17 ;  /* 0x80000011ff11b221 */ /* 0x000fe20000000000 */
[C---:B------:R-:W-:Y:S02]  /*3ce0*/  IADD3 R6, PT, PT, R13.reuse, 0x1, RZ ;  /* 0x000000010d067810 */ /* 0x040fe40007ffe0ff */
[----:B------:R-:W-:Y:S02]  /*3cf0*/  @P0 IADD3 R6, PT, PT, R13, RZ, RZ ;  /* 0x000000ff0d060210 */ /* 0x000fe40007ffe0ff */
[----:B------:R-:W-:Y:S02]  /*3d00*/  IADD3 R15, PT, PT, R15, 0x8, RZ ;  /* 0x000000080f0f7810 */ /* 0x000fe40007ffe0ff */
[C---:B----4-:R-:W-:Y:S01]  /*3d10*/  FSETP.GEU.AND P1, PT, R36.reuse, R19, PT ;  /* 0x000000132400720b */ /* 0x050fe20003f2e000 */
[----:B------:R-:W-:Y:S01]  /*3d20*/  FADD R19, R36, -R19 ;  /* 0x8000001324137221 */ /* 0x000fe20000000000 */
[-C--:B---3--:R-:W-:Y:S01]  /*3d30*/  FMUL R3, R16, R5.reuse ;  /* 0x0000000510037220 */ /* 0x088fe20000400000 */
[----:B--2---:R-:W-:Y:S01]  /*3d40*/  FMUL R7, R18, R5 ;  /* 0x0000000512077220 */ /* 0x004fe20000400000 */
[----:B-----5:R-:W-:-:S09]  /*3d50*/  FSETP.GEU.AND P0, PT, R2, R25, PT ;  /* 0x000000190200720b */ /* 0x020fd20003f0e000 */
[----:B------:R-:W-:Y:S01]  /*3d60*/  @!P1 FADD R19, RZ, -R19 ;  /* 0x80000013ff139221 */ /* 0x000fe20000000000 */
[----:B------:R-:W-:Y:S01]  /*3d70*/  FFMA R3, R30, R5, R3 ;  /* 0x000000051e037223 */ /* 0x000fe20000000003 */
[----:B------:R-:W-:-:S03]  /*3d80*/  FSETP.GEU.AND P1, PT, R17, UR11, PT ;  /* 0x0000000b11007c0b */ /* 0x000fc6000bf2e000 */
[--C-:B------:R-:W-:Y:S01]  /*3d90*/  FADD R3, R3, R0.reuse ;  /* 0x0000000003037221 */ /* 0x100fe20000000000 */
[----:B------:R-:W-:Y:S01]  /*3da0*/  FFMA R7, R32, R5, R7 ;  /* 0x0000000520077223 */ /* 0x000fe20000000007 */
[----:B------:R-:W-:Y:S01]  /*3db0*/  IADD3 R16, PT, PT, R6, 0x1, RZ ;  /* 0x0000000106107810 */ /* 0x000fe20007ffe0ff */
[----:B------:R-:W-:Y:S01]  /*3dc0*/  FADD R2, R2, -R25 ;  /* 0x8000001902027221 */ /* 0x000fe20000000000 */
[----:B------:R-:W-:Y:S01]  /*3dd0*/  @P2 IADD3 R16, PT, PT, R6, RZ, RZ ;  /* 0x000000ff06102210 */ /* 0x000fe20007ffe0ff */
[----:B------:R-:W-:Y:S01]  /*3de0*/  FADD R6, R7, R0 ;  /* 0x0000000007067221 */ /* 0x000fe20000000000 */
[----:B------:R-:W-:Y:S01]  /*3df0*/  FSETP.GEU.AND P3, PT, R19, UR11, PT ;  /* 0x0000000b13007c0b */ /* 0x000fe2000bf6e000 */
[----:B------:R-:W-:Y:S01]  /*3e00*/  @!P0 FADD R2, RZ, -R2 ;  /* 0x80000002ff028221 */ /* 0x000fe20000000000 */
[C---:B------:R-:W-:Y:S02]  /*3e10*/  IADD3 R17, PT, PT, R16.reuse, 0x1, RZ ;  /* 0x0000000110117810 */ /* 0x040fe40007ffe0ff */
[----:B------:R-:W-:-:S02]  /*3e20*/  @P1 IADD3 R17, PT, PT, R16, RZ, RZ ;  /* 0x000000ff10111210 */ /* 0x000fc40007ffe0ff */
[C---:B------:R-:W-:Y:S01]  /*3e30*/  FSETP.GEU.AND P2, PT, R3.reuse, R8, PT ;  /* 0x000000080300720b */ /* 0x040fe20003f4e000 */
[----:B------:R-:W-:Y:S01]  /*3e40*/  FMUL R13, R28, R5 ;  /* 0x000000051c0d7220 */ /* 0x000fe20000400000 */
[----:B------:R-:W-:Y:S01]  /*3e50*/  FSETP.GEU.AND P0, PT, R2, UR11, PT ;  /* 0x0000000b02007c0b */ /* 0x000fe2000bf0e000 */
[----:B------:R-:W-:Y:S01]  /*3e60*/  FADD R3, R3, -R8 ;  /* 0x8000000803037221 */ /* 0x000fe20000000000 */
[----:B------:R-:W-:Y:S01]  /*3e70*/  FSETP.GEU.AND P1, PT, R6, R9, PT ;  /* 0x000000090600720b */ /* 0x000fe20003f2e000 */
[----:B------:R-:W-:Y:S01]  /*3e80*/  FFMA R13, R26, R5, R13 ;  /* 0x000000051a0d7223 */ /* 0x000fe2000000000d */
[----:B------:R-:W-:-:S07]  /*3e90*/  FADD R6, R6, -R9 ;  /* 0x8000000906067221 */ /* 0x000fce0000000000 */
[----:B------:R-:W-:Y:S01]  /*3ea0*/  @!P2 FADD R3, RZ, -R3 ;  /* 0x80000003ff03a221 */ /* 0x000fe20000000000 */
[----:B------:R-:W-:Y:S01]  /*3eb0*/  FADD R13, R13, R0 ;  /* 0x000000000d0d7221 */ /* 0x000fe20000000000 */
[C---:B------:R-:W-:Y:S02]  /*3ec0*/  IADD3 R2, PT, PT, R17.reuse, 0x1, RZ ;  /* 0x0000000111027810 */ /* 0x040fe40007ffe0ff */
[----:B------:R-:W-:Y:S02]  /*3ed0*/  @P3 IADD3 R2, PT, PT, R17, RZ, RZ ;  /* 0x000000ff11023210 */ /* 0x000fe40007ffe0ff */
[----:B------:R-:W-:Y:S01]  /*3ee0*/  FSETP.GEU.AND P2, PT, R3, UR11, PT ;  /* 0x0000000b03007c0b */ /* 0x000fe2000bf4e000 */
[----:B------:R-:W-:Y:S01]  /*3ef0*/  @!P1 FADD R6, RZ, -R6 ;  /* 0x80000006ff069221 */ /* 0x000fe20000000000 */
[----:B------:R-:W-:Y:S02]  /*3f00*/  FSETP.GEU.AND P3, PT, R13, R24, PT ;  /* 0x000000180d00720b */ /* 0x000fe40003f6e000 */
[----:B------:R-:W-:-:S02]  /*3f10*/  IADD3 R3, PT, PT, R2, 0x1, RZ ;  /* 0x0000000102037810 */ /* 0x000fc40007ffe0ff */
        /* <DEDUP_REMOVED lines=14> */
.L_x_39:
[----:B------:R-:W-:Y:S05]  /*4000*/  BRA.U !UP0, `(.L_x_41) ;  /* 0x0000000508f07547 */ /* 0x000fea000b800000 */
[----:B------:R-:W-:Y:S01]  /*4010*/  UISETP.NE.AND UP2, UPT, UR6, URZ, UPT ;  /* 0x000000ff0600728c */ /* 0x000fe2000bf45270 */
[----:B------:R-:W-:Y:S10]  /*4020*/  BRA.U !UP1, `(.L_x_42) ;  /* 0x0000000109ec7547 */ /* 0x000ff4000b800000 */
[----:B------:R-:W0:Y:S01]  /*4030*/  LDC.64 R8, c[0x0][0x388] ;  /* 0x0000e200ff087b82 */ /* 0x000e220000000a00 */
[----:B------:R-:W1:Y:S01]  /*4040*/  LDCU.64 UR14, c[0x0][0x390] ;  /* 0x00007200ff0e77ac */ /* 0x000e620008000a00 */
[----:B------:R-:W-:Y:S01]  /*4050*/  IADD3 R7, P0, PT, R12, R15, RZ ;  /* 0x0000000f0c077210 */ /* 0x000fe20007f1e0ff */
[----:B------:R-:W2:Y:S05]  /*4060*/  LDCU UR5, c[0x0][0x3b8] ;  /* 0x00007700ff0577ac */ /* 0x000eaa0008000800 */
[----:B------:R-:W3:Y:S01]  /*4070*/  LDC.64 R2, c[0x0][0x380] ;  /* 0x0000e000ff027b82 */ /* 0x000ee20000000a00 */
[----:B------:R-:W-:Y:S01]  /*4080*/  IADD3.X R16, PT, PT, RZ, R29, RZ, P0, !PT ;  /* 0x0000001dff107210 */ /* 0x000fe200007fe4ff */
[----:B0-----:R-:W-:Y:S01]  /*4090*/  IMAD.WIDE.U32 R8, R15, 0x4, R8 ;  /* 0x000000040f087825 */ /* 0x001fe200078e0008 */
[----:B-1----:R-:W-:-:S04]  /*40a0*/  LEA R6, P0, R7, UR14, 0x2 ;  /* 0x0000000e07067c11 */ /* 0x002fc8000f8010ff */
[----:B------:R-:W4:Y:S01]  /*40b0*/  LDG.E R28, desc[UR8][R8.64] ;  /* 0x00000008081c7981 */ /* 0x000f22000c1e1900 */
[----:B---3--:R-:W-:Y:S01]  /*40c0*/  IMAD.WIDE.U32 R2, R15, 0x4, R2 ;  /* 0x000000040f027825 */ /* 0x008fe200078e0002 */
[----:B------:R-:W-:Y:S02]  /*40d0*/  LEA.HI.X R7, R7, UR15, R16, 0x2, P0 ;  /* 0x0000000f07077c11 */ /* 0x000fe400080f1410 */
[----:B------:R-:W3:Y:S04]  /*40e0*/  LDG.E R32, desc[UR8][R8.64+0x4] ;  /* 0x0000040808207981 */ /* 0x000ee8000c1e1900 */
[----:B------:R-:W5:Y:S04]  /*40f0*/  LDG.E R26, desc[UR8][R2.64] ;  /* 0x00000008021a7981 */ /* 0x000f68000c1e1900 */
[----:B------:R-:W2:Y:S04]  /*4100*/  LDG.E R30, desc[UR8][R2.64+0x4] ;  /* 0x00000408021e7981 */ /* 0x000ea8000c1e1900 */
[----:B------:R-:W2:Y:S04]  /*4110*/  LDG.E R17, desc[UR8][R6.64] ;  /* 0x0000000806117981 */ /* 0x000ea8000c1e1900 */
[----:B------:R-:W2:Y:S04]  /*4120*/  LDG.E R34, desc[UR8][R8.64+0x8] ;  /* 0x0000080808227981 */ /* 0x000ea8000c1e1900 */
[----:B------:R-:W2:Y:S04]  /*4130*/  LDG.E R18, desc[UR8][R2.64+0x8] ;  /* 0x0000080802127981 */ /* 0x000ea8000c1e1900 */
[----:B------:R-:W2:Y:S04]  /*4140*/  LDG.E R20, desc[UR8][R8.64+0xc] ;  /* 0x00000c0808147981 */ /* 0x000ea8000c1e1900 */
[----:B------:R-:W2:Y:S04]  /*4150*/  LDG.E R16, desc[UR8][R6.64+0x4] ;  /* 0x0000040806107981 */ /* 0x000ea8000c1e1900 */
[----:B------:R-:W2:Y:S04]  /*4160*/  LDG.E R24, desc[UR8][R2.64+0xc] ;  /* 0x00000c0802187981 */ /* 0x000ea8000c1e1900 */
[----:B------:R-:W2:Y:S04]  /*4170*/  LDG.E R19, desc[UR8][R6.64+0x8] ;  /* 0x0000080806137981 */ /* 0x000ea8000c1e1900 */
[----:B------:R0:W2:Y:S02]  /*4180*/  LDG.E R22, desc[UR8][R6.64+0xc] ;  /* 0x00000c0806167981 */ /* 0x0000a4000c1e1900 */
[----:B0-----:R-:W-:-:S02]  /*4190*/  IADD3 R6, PT, PT, R13, 0x1, RZ ;  /* 0x000000010d067810 */ /* 0x001fc40007ffe0ff */
[----:B------:R-:W-:Y:S01]  /*41a0*/  IADD3 R15, PT, PT, R15, 0x4, RZ ;  /* 0x000000040f0f7810 */ /* 0x000fe20007ffe0ff */
[----:B----4-:R-:W-:-:S04]  /*41b0*/  FMUL R23, R28, R5 ;  /* 0x000000051c177220 */ /* 0x010fc80000400000 */
[-C--:B-----5:R-:W-:Y:S01]  /*41c0*/  FFMA R23, R26, R5.reuse, R23 ;  /* 0x000000051a177223 */ /* 0x0a0fe20000000017 */
[----:B---3--:R-:W-:-:S03]  /*41d0*/  FMUL R25, R32, R5 ;  /* 0x0000000520197220 */ /* 0x008fc60000400000 */
[----:B------:R-:W-:Y:S01]  /*41e0*/  FADD R26, R23, R0 ;  /* 0x00000000171a7221 */ /* 0x000fe20000000000 */
[----:B--2---:R-:W-:-:S04]  /*41f0*/  FFMA R25, R30, R5, R25 ;  /* 0x000000051e197223 */ /* 0x004fc80000000019 */
[----:B------:R-:W-:Y:S01]  /*4200*/  FSETP.GEU.AND P0, PT, R26, R17, PT ;  /* 0x000000111a00720b */ /* 0x000fe20003f0e000 */
[----:B------:R-:W-:Y:S01]  /*4210*/  FMUL R9, R34, R5 ;  /* 0x0000000522097220 */ /* 0x000fe20000400000 */
[----:B------:R-:W-:-:S03]  /*4220*/  FADD R25, R25, R0 ;  /* 0x0000000019197221 */ /* 0x000fc60000000000 */
[-C--:B------:R-:W-:Y:S01]  /*4230*/  FFMA R9, R18, R5.reuse, R9 ;  /* 0x0000000512097223 */ /* 0x080fe20000000009 */
[----:B------:R-:W-:Y:S01]  /*4240*/  FADD R17, R26, -R17 ;  /* 0x800000111a117221 */ /* 0x000fe20000000000 */
[----:B------:R-:W-:Y:S02]  /*4250*/  FMUL R3, R20, R5 ;  /* 0x0000000514037220 */ /* 0x000fe40000400000 */
[----:B------:R-:W-:Y:S01]  /*4260*/  FADD R2, R9, R0 ;  /* 0x0000000009027221 */ /* 0x000fe20000000000 */
[----:B------:R-:W-:-:S03]  /*4270*/  FSETP.GEU.AND P2, PT, R25, R16, PT ;  /* 0x000000101900720b */ /* 0x000fc60003f4e000 */
[----:B------:R-:W-:Y:S01]  /*4280*/  @!P0 FADD R17, RZ, -R17 ;  /* 0x80000011ff118221 */ /* 0x000fe20000000000 */
[----:B------:R-:W-:Y:S01]  /*4290*/  FFMA R3, R24, R5, R3 ;  /* 0x0000000518037223 */ /* 0x000fe20000000003 */
[----:B------:R-:W-:-:S03]  /*42a0*/  FSETP.GEU.AND P0, PT, R2, R19, PT ;  /* 0x000000130200720b */ /* 0x000fc60003f0e000 */
[----:B------:R-:W-:Y:S01]  /*42b0*/  FADD R3, R3, R0 ;  /* 0x0000000003037221 */ /* 0x000fe20000000000 */
[----:B------:R-:W-:Y:S01]  /*42c0*/  FADD R16, R25, -R16 ;  /* 0x8000001019107221 */ /* 0x000fe20000000000 */
[----:B------:R-:W-:-:S03]  /*42d0*/  FSETP.GEU.AND P1, PT, R17, UR5, PT ;  /* 0x0000000511007c0b */ /* 0x000fc6000bf2e000 */
[C---:B------:R-:W-:Y:S01]  /*42e0*/  FSETP.GEU.AND P3, PT, R3.reuse, R22, PT ;  /* 0x000000160300720b */ /* 0x040fe20003f6e000 */
[----:B------:R-:W-:Y:S01]  /*42f0*/  @!P2 FADD R16, RZ, -R16 ;  /* 0x80000010ff10a221 */ /* 0x000fe20000000000 */
[----:B------:R-:W-:Y:S01]  /*4300*/  FADD R2, R2, -R19 ;  /* 0x8000001302027221 */ /* 0x000fe20000000000 */
[----:B------:R-:W-:-:S03]  /*4310*/  FADD R3, R3, -R22 ;  /* 0x8000001603037221 */ /* 0x000fc60000000000 */
[----:B------:R-:W-:Y:S01]  /*4320*/  FSETP.GEU.AND P2, PT, R16, UR5, PT ;  /* 0x0000000510007c0b */ /* 0x000fe2000bf4e000 */
[----:B------:R-:W-:-:S05]  /*4330*/  @!P0 FADD R2, RZ, -R2 ;  /* 0x80000002ff028221 */ /* 0x000fca0000000000 */
[----:B------:R-:W-:Y:S01]  /*4340*/  FSETP.GEU.AND P0, PT, R2, UR5, PT ;  /* 0x0000000502007c0b */ /* 0x000fe2000bf0e000 */
[----:B------:R-:W-:Y:S01]  /*4350*/  @!P3 FADD R3, RZ, -R3 ;  /* 0x80000003ff03b221 */ /* 0x000fe20000000000 */
[----:B------:R-:W-:-:S04]  /*4360*/  @P1 IADD3 R6, PT, PT, R13, RZ, RZ ;  /* 0x000000ff0d061210 */ /* 0x000fc80007ffe0ff */
[----:B------:R-:W-:Y:S02]  /*4370*/  FSETP.GEU.AND P1, PT, R3, UR5, PT ;  /* 0x0000000503007c0b */ /* 0x000fe4000bf2e000 */
[C---:B------:R-:W-:Y:S02]  /*4380*/  IADD3 R2, PT, PT, R6.reuse, 0x1, RZ ;  /* 0x0000000106027810 */ /* 0x040fe40007ffe0ff */
[----:B------:R-:W-:-:S04]  /*4390*/  @P2 IADD3 R2, PT, PT, R6, RZ, RZ ;  /* 0x000000ff06022210 */ /* 0x000fc80007ffe0ff */
[C---:B------:R-:W-:Y:S02]  /*43a0*/  IADD3 R3, PT, PT, R2.reuse, 0x1, RZ ;  /* 0x0000000102037810 */ /* 0x040fe40007ffe0ff */
[----:B------:R-:W-:-:S04]  /*43b0*/  @P0 IADD3 R3, PT, PT, R2, RZ, RZ ;  /* 0x000000ff02030210 */ /* 0x000fc80007ffe0ff */
[C---:B------:R-:W-:Y:S02]  /*43c0*/  IADD3 R13, PT, PT, R3.reuse, 0x1, RZ ;  /* 0x00000001030d7810 */ /* 0x040fe40007ffe0ff */
[----:B------:R-:W-:-:S07]  /*43d0*/  @P1 IADD3 R13, PT, PT, R3, RZ, RZ ;  /* 0x000000ff030d1210 */ /* 0x000fce0007ffe0ff */
.L_x_42:
[----:B------:R-:W-:Y:S05]  /*43e0*/  BRA.U !UP2, `(.L_x_41) ;  /* 0x000000010af87547 */ /* 0x000fea000b800000 */
[----:B------:R-:W-:Y:S01]  /*43f0*/  UISETP.NE.AND UP2, UPT, UR6, 0x1, UPT ;  /* 0x000000010600788c */ /* 0x000fe2000bf45270 */
[----:B------:R-:W-:-:S08]  /*4400*/  LOP3.LUT P0, RZ, R27, 0x1, RZ, 0xc0, !PT ;  /* 0x000000011bff7812 */ /* 0x000fd0000780c0ff */
[----:B------:R-:W-:Y:S05]  /*4410*/  BRA.U !UP2, `(.L_x_43) ;  /* 0x000000010a8c7547 */ /* 0x000fea000b800000 */
        /* <DEDUP_REMOVED lines=9> */
[----:B---3--:R-:W-:-:S03]  /*44b0*/  IMAD.WIDE.U32 R6, R15, 0x4, R6 ;  /* 0x000000040f067825 */ /* 0x008fc600078e0006 */
[----:B------:R0:W3:Y:S04]  /*44c0*/  LDG.E R24, desc[UR8][R2.64+0x4] ;  /* 0x0000040802187981 */ /* 0x0000e8000c1e1900 */
[----:B------:R-:W5:Y:S01]  /*44d0*/  LDG.E R16, desc[UR8][R6.64] ;  /* 0x0000000806107981 */ /* 0x000f62000c1e1900 */
[----:B------:R-:W-:-:S03]  /*44e0*/  LEA.HI.X R9, R9, UR15, R20, 0x2, P1 ;  /* 0x0000000f09097c11 */ /* 0x000fc600088f1414 */
[----:B------:R-:W2:Y:S04]  /*44f0*/  LDG.E R22, desc[UR8][R6.64+0x4] ;  /* 0x0000040806167981 */ /* 0x000ea8000c1e1900 */
[----:B------:R-:W2:Y:S04]  /*4500*/  LDG.E R20, desc[UR8][R8.64] ;  /* 0x0000000808147981 */ /* 0x000ea8000c1e1900 */
[----:B------:R-:W2:Y:S01]  /*4510*/  LDG.E R26, desc[UR8][R8.64+0x4] ;  /* 0x00000408081a7981 */ /* 0x000ea2000c1e1900 */
[----:B0-----:R-:W-:Y:S02]  /*4520*/  IADD3 R2, PT, PT, R13, 0x1, RZ ;  /* 0x000000010d027810 */ /* 0x001fe40007ffe0ff */
[----:B------:R-:W-:Y:S01]  /*4530*/  IADD3 R15, PT, PT, R15, 0x2, RZ ;  /* 0x000000020f0f7810 */ /* 0x000fe20007ffe0ff */
[-C--:B----4-:R-:W-:Y:S01]  /*4540*/  FMUL R17, R18, R5.reuse ;  /* 0x0000000512117220 */ /* 0x090fe20000400000 */
[----:B---3--:R-:W-:-:S03]  /*4550*/  FMUL R19, R24, R5 ;  /* 0x0000000518137220 */ /* 0x008fc60000400000 */
[----:B-----5:R-:W-:-:S04]  /*4560*/  FFMA R17, R16, R5, R17 ;  /* 0x0000000510117223 */ /* 0x020fc80000000011 */
[----:B------:R-:W-:Y:S01]  /*4570*/  FADD R17, R17, R0 ;  /* 0x0000000011117221 */ /* 0x000fe20000000000 */
[----:B--2---:R-:W-:-:S04]  /*4580*/  FFMA R19, R22, R5, R19 ;  /* 0x0000000516137223 */ /* 0x004fc80000000013 */
[----:B------:R-:W-:Y:S01]  /*4590*/  FSETP.GEU.AND P1, PT, R17, R20, PT ;  /* 0x000000141100720b */ /* 0x000fe20003f2e000 */
[----:B------:R-:W-:Y:S01]  /*45a0*/  FADD R19, R19, R0 ;  /* 0x0000000013137221 */ /* 0x000fe20000000000 */
[----:B------:R-:W-:-:S04]  /*45b0*/  FADD R17, R17, -R20 ;  /* 0x8000001411117221 */ /* 0x000fc80000000000 */
[C---:B------:R-:W-:Y:S01]  /*45c0*/  FSETP.GEU.AND P2, PT, R19.reuse, R26, PT ;  /* 0x0000001a1300720b */ /* 0x040fe20003f4e000 */
[----:B------:R-:W-:-:S06]  /*45d0*/  FADD R19, R19, -R26 ;  /* 0x8000001a13137221 */ /* 0x000fcc0000000000 */
[----:B------:R-:W-:-:S05]  /*45e0*/  @!P1 FADD R17, RZ, -R17 ;  /* 0x80000011ff119221 */ /* 0x000fca0000000000 */
[----:B------:R-:W-:Y:S01]  /*45f0*/  FSETP.GEU.AND P1, PT, R17, UR5, PT ;  /* 0x0000000511007c0b */ /* 0x000fe2000bf2e000 */
[----:B------:R-:W-:-:S05]  /*4600*/  @!P2 FADD R19, RZ, -R19 ;  /* 0x80000013ff13a221 */ /* 0x000fca0000000000 */
[----:B------:R-:W-:-:S07]  /*4610*/  FSETP.GEU.AND P2, PT, R19, UR5, PT ;  /* 0x0000000513007c0b */ /* 0x000fce000bf4e000 */
[----:B------:R-:W-:-:S04]  /*4620*/  @P1 IADD3 R2, PT, PT, R13, RZ, RZ ;  /* 0x000000ff0d021210 */ /* 0x000fc80007ffe0ff */
[C---:B------:R-:W-:Y:S02]  /*4630*/  IADD3 R13, PT, PT, R2.reuse, 0x1, RZ ;  /* 0x00000001020d7810 */ /* 0x040fe40007ffe0ff */
[----:B------:R-:W-:-:S07]  /*4640*/  @P2 IADD3 R13, PT, PT, R2, RZ, RZ ;  /* 0x000000ff020d2210 */ /* 0x000fce0007ffe0ff */
.L_x_43:
[----:B------:R-:W-:Y:S05]  /*4650*/  @!P0 BRA `(.L_x_41) ;  /* 0x00000000005c8947 */ /* 0x000fea0003800000 */
[----:B------:R-:W0:Y:S01]  /*4660*/  LDC.64 R6, c[0x0][0x388] ;  /* 0x0000e200ff067b82 */ /* 0x000e220000000a00 */
[----:B------:R-:W1:Y:S01]  /*4670*/  LDCU.64 UR14, c[0x0][0x390] ;  /* 0x00007200ff0e77ac */ /* 0x000e620008000a00 */
[----:B------:R-:W-:Y:S01]  /*4680*/  IADD3 R9, P0, PT, R12, R15, RZ ;  /* 0x0000000f0c097210 */ /* 0x000fe20007f1e0ff */
[----:B------:R-:W2:Y:S05]  /*4690*/  LDCU UR5, c[0x0][0x3b8] ;  /* 0x00007700ff0577ac */ /* 0x000eaa0008000800 */
[----:B------:R-:W3:Y:S01]  /*46a0*/  LDC.64 R2, c[0x0][0x380] ;  /* 0x0000e000ff027b82 */ /* 0x000ee20000000a00 */
[----:B------:R-:W-:Y:S01]  /*46b0*/  IADD3.X R16, PT, PT, RZ, R29, RZ, P0, !PT ;  /* 0x0000001dff107210 */ /* 0x000fe200007fe4ff */
[----:B0-----:R-:W-:Y:S01]  /*46c0*/  IMAD.WIDE.U32 R6, R15, 0x4, R6 ;  /* 0x000000040f067825 */ /* 0x001fe200078e0006 */
[----:B-1----:R-:W-:-:S05]  /*46d0*/  LEA R8, P0, R9, UR14, 0x2 ;  /* 0x0000000e09087c11 */ /* 0x002fca000f8010ff */
[----:B------:R-:W4:Y:S01]  /*46e0*/  LDG.E R6, desc[UR8][R6.64] ;  /* 0x0000000806067981 */ /* 0x000f22000c1e1900 */
[----:B---3--:R-:W-:Y:S01]  /*46f0*/  IMAD.WIDE.U32 R2, R15, 0x4, R2 ;  /* 0x000000040f027825 */ /* 0x008fe200078e0002 */
[----:B------:R-:W-:-:S05]  /*4700*/  LEA.HI.X R9, R9, UR15, R16, 0x2, P0 ;  /* 0x0000000f09097c11 */ /* 0x000fca00080f1410 */
[----:B------:R-:W3:Y:S04]  /*4710*/  LDG.E R2, desc[UR8][R2.64] ;  /* 0x0000000802027981 */ /* 0x000ee8000c1e1900 */
[----:B------:R-:W5:Y:S01]  /*4720*/  LDG.E R8, desc[UR8][R8.64] ;  /* 0x0000000808087981 */ /* 0x000f62000c1e1900 */
[----:B----4-:R-:W-:-:S04]  /*4730*/  FMUL R15, R6, R5 ;  /* 0x00000005060f7220 */ /* 0x010fc80000400000 */
[----:B---3--:R-:W-:-:S04]  /*4740*/  FFMA R15, R2, R5, R15 ;  /* 0x00000005020f7223 */ /* 0x008fc8000000000f */
[----:B------:R-:W-:-:S05]  /*4750*/  FADD R15, R15, R0 ;  /* 0x000000000f0f7221 */ /* 0x000fca0000000000 */
[C---:B-----5:R-:W-:Y:S01]  /*4760*/  FSETP.GEU.AND P0, PT, R15.reuse, R8, PT ;  /* 0x000000080f00720b */ /* 0x060fe20003f0e000 */
[----:B------:R-:W-:-:S12]  /*4770*/  FADD R15, R15, -R8 ;  /* 0x800000080f0f7221 */ /* 0x000fd80000000000 */
[----:B------:R-:W-:-:S05]  /*4780*/  @!P0 FADD R15, RZ, -R15 ;  /* 0x8000000fff0f8221 */ /* 0x000fca0000000000 */
[----:B--2---:R-:W-:Y:S02]  /*4790*/  FSETP.GEU.AND P0, PT, R15, UR5, PT ;  /* 0x000000050f007c0b */ /* 0x004fe4000bf0e000 */
[----:B------:R-:W-:-:S11]  /*47a0*/  IADD3 R2, PT, PT, R13, 0x1, RZ ;  /* 0x000000010d027810 */ /* 0x000fd60007ffe0ff */
[----:B------:R-:W-:-:S04]  /*47b0*/  @P0 IADD3 R2, PT, PT, R13, RZ, RZ ;  /* 0x000000ff0d020210 */ /* 0x000fc80007ffe0ff */
[----:B------:R-:W-:-:S07]  /*47c0*/  MOV R13, R2 ;  /* 0x00000002000d7202 */ /* 0x000fce0000000f00 */
.L_x_41:
[----:B------:R-:W0:Y:S01]  /*47d0*/  LDCU UR5, c[0x0][0x3b0] ;  /* 0x00007600ff0577ac */ /* 0x000e220008000800 */
[----:B------:R-:W-:Y:S02]  /*47e0*/  IADD3 R31, PT, PT, R31, 0x1, RZ ;  /* 0x000000011f1f7810 */ /* 0x000fe40007ffe0ff */
[CC--:B------:R-:W-:Y:S02]  /*47f0*/  ISETP.GE.AND P0, PT, R13.reuse, R10.reuse, PT ;  /* 0x0000000a0d00720c */ /* 0x0c0fe40003f06270 */
[----:B------:R-:W-:Y:S02]  /*4800*/  VIMNMX R10, PT, PT, R13, R10, !PT ;  /* 0x0000000a0d0a7248 */ /* 0x000fe40007fe0100 */
[----:B------:R-:W-:Y:S02]  /*4810*/  FSEL R11, R11, R0, !P0 ;  /* 0x000000000b0b7208 */ /* 0x000fe40004000000 */
[-C--:B------:R-:W-:Y:S02]  /*4820*/  FSEL R4, R4, R5.reuse, !P0 ;  /* 0x0000000504047208 */ /* 0x080fe40004000000 */
        /* <DEDUP_REMOVED lines=14> */
        .weak           $__internal_0_$__cuda_sm3x_div_rn_noftz_f32_slowpath
        .type           $__internal_0_$__cuda_sm3x_div_rn_noftz_f32_slowpath,@function
        .size           $__internal_0_$__cuda_sm3x_div_rn_noftz_f32_slowpath,(.L_x_58 - $__internal_0_$__cuda_sm3x_div_rn_noftz_f32_slowpath)
$__internal_0_$__cuda_sm3x_div_rn_noftz_f32_slowpath:
[----:B------:R-:W-:Y:S01]  /*4910*/  SHF.R.U32.HI R4, RZ, 0x17, R3 ;  /* 0x00000017ff047819 */ /* 0x000fe20000011603 */
[----:B------:R-:W-:Y:S01]  /*4920*/  BSSY.RECONVERGENT B1, `(.L_x_46) ;  /* 0x0000065000017945 */ /* 0x000fe20003800200 */
[----:B------:R-:W-:Y:S02]  /*4930*/  SHF.R.U32.HI R26, RZ, 0x17, R0 ;  /* 0x00000017ff1a7819 */ /* 0x000fe40000011600 */
[----:B------:R-:W-:Y:S02]  /*4940*/  LOP3.LUT R4, R4, 0xff, RZ, 0xc0, !PT ;  /* 0x000000ff04047812 */ /* 0x000fe400078ec0ff */
[----:B------:R-:W-:Y:S02]  /*4950*/  LOP3.LUT R26, R26, 0xff, RZ, 0xc0, !PT ;  /* 0x000000ff1a1a7812 */ /* 0x000fe400078ec0ff */
[----:B------:R-:W-:Y:S02]  /*4960*/  IADD3 R2, PT, PT, R4, -0x1, RZ ;  /* 0xffffffff04027810 */ /* 0x000fe40007ffe0ff */
[----:B------:R-:W-:-:S02]  /*4970*/  IADD3 R27, PT, PT, R26, -0x1, RZ ;  /* 0xffffffff1a1b7810 */ /* 0x000fc40007ffe0ff */
[----:B------:R-:W-:-:S04]  /*4980*/  ISETP.GT.U32.AND P0, PT, R2, 0xfd, PT ;  /* 0x000000fd0200780c */ /* 0x000fc80003f04070 */
[----:B------:R-:W-:Y:S02]  /*4990*/  ISETP.GT.U32.OR P0, PT, R27, 0xfd, P0 ;  /* 0x000000fd1b00780c */ /* 0x000fe40000704470 */
[----:B------:R-:W-:-:S11]  /*49a0*/  MOV R27, R3 ;  /* 0x00000003001b7202 */ /* 0x000fd60000000f00 */
[----:B------:R-:W-:Y:S01]  /*49b0*/  @!P0 MOV R2, RZ ;  /* 0x000000ff00028202 */ /* 0x000fe20000000f00 */
[----:B------:R-:W-:Y:S06]  /*49c0*/  @!P0 BRA `(.L_x_47) ;  /* 0x0000000000648947 */ /* 0x000fec0003800000 */
[----:B------:R-:W-:Y:S02]  /*49d0*/  FSETP.GTU.FTZ.AND P0, PT, |R0|, +INF , PT ;  /* 0x7f8000000000780b */ /* 0x000fe40003f1c200 */
[----:B------:R-:W-:-:S04]  /*49e0*/  FSETP.GTU.FTZ.AND P1, PT, |R3|, +INF , PT ;  /* 0x7f8000000300780b */ /* 0x000fc80003f3c200 */
[----:B------:R-:W-:-:S13]  /*49f0*/  PLOP3.LUT P0, PT, P0, P1, PT, 0xf8, 0x8f ;  /* 0x00000000008f781c */ /* 0x000fda0000703f70 */
[----:B------:R-:W-:Y:S05]  /*4a00*/  @P0 BRA `(.L_x_48) ;  /* 0x0000000400540947 */ /* 0x000fea0003800000 */
[----:B------:R-:W-:-:S13]  /*4a10*/  LOP3.LUT P0, RZ, R27, 0x7fffffff, R0, 0xc8, !PT ;  /* 0x7fffffff1bff7812 */ /* 0x000fda000780c800 */
[----:B------:R-:W-:Y:S05]  /*4a20*/  @!P0 BRA `(.L_x_49) ;  /* 0x0000000400448947 */ /* 0x000fea0003800000 */
[C---:B------:R-:W-:Y:S02]  /*4a30*/  FSETP.NEU.FTZ.AND P3, PT, |R0|.reuse, +INF , PT ;  /* 0x7f8000000000780b */ /* 0x040fe40003f7d200 */
[----:B------:R-:W-:Y:S02]  /*4a40*/  FSETP.NEU.FTZ.AND P1, PT, |R3|, +INF , PT ;  /* 0x7f8000000300780b */ /* 0x000fe40003f3d200 */
[----:B------:R-:W-:-:S11]  /*4a50*/  FSETP.NEU.FTZ.AND P0, PT, |R0|, +INF , PT ;  /* 0x7f8000000000780b */ /* 0x000fd60003f1d200 */
[----:B------:R-:W-:Y:S05]  /*4a60*/  @!P1 BRA !P3, `(.L_x_49) ;  /* 0x0000000400349947 */ /* 0x000fea0005800000 */
[----:B------:R-:W-:-:S04]  /*4a70*/  LOP3.LUT P3, RZ, R0, 0x7fffffff, RZ, 0xc0, !PT ;  /* 0x7fffffff00ff7812 */ /* 0x000fc8000786c0ff */
[----:B------:R-:W-:-:S13]  /*4a80*/  PLOP3.LUT P1, PT, P1, P3, PT, 0x2f, 0xf2 ;  /* 0x0000000000f2781c */ /* 0x000fda0000f26577 */
[----:B------:R-:W-:Y:S05]  /*4a90*/  @P1 BRA `(.L_x_50) ;  /* 0x0000000400201947 */ /* 0x000fea0003800000 */
[----:B------:R-:W-:-:S04]  /*4aa0*/  LOP3.LUT P1, RZ, R27, 0x7fffffff, RZ, 0xc0, !PT ;  /* 0x7fffffff1bff7812 */ /* 0x000fc8000782c0ff */
[----:B------:R-:W-:-:S13]  /*4ab0*/  PLOP3.LUT P0, PT, P0, P1, PT, 0x2f, 0xf2 ;  /* 0x0000000000f2781c */ /* 0x000fda0000702577 */
[----:B------:R-:W-:Y:S05]  /*4ac0*/  @P0 BRA `(.L_x_51) ;  /* 0x0000000400080947 */ /* 0x000fea0003800000 */
[----:B------:R-:W-:-:S04]  /*4ad0*/  IADD3 R2, PT, PT, R26, -0x1, RZ ;  /* 0xffffffff1a027810 */ /* 0x000fc80007ffe0ff */
[----:B------:R-:W-:Y:S02]  /*4ae0*/  ISETP.GE.AND P0, PT, R2, RZ, PT ;  /* 0x000000ff0200720c */ /* 0x000fe40003f06270 */
[----:B------:R-:W-:-:S04]  /*4af0*/  IADD3 R2, PT, PT, R4, -0x1, RZ ;  /* 0xffffffff04027810 */ /* 0x000fc80007ffe0ff */
[----:B------:R-:W-:-:S07]  /*4b00*/  ISETP.GE.AND P1, PT, R2, RZ, PT ;  /* 0x000000ff0200720c */ /* 0x000fce0003f26270 */
[----:B------:R-:W-:Y:S01]  /*4b10*/  @P0 MOV R2, RZ ;  /* 0x000000ff00020202 */ /* 0x000fe20000000f00 */
[----:B------:R-:W-:Y:S01]  /*4b20*/  @!P0 FFMA R0, R0, 1.84467440737095516160e+19, RZ ;  /* 0x5f80000000008823 */ /* 0x000fe200000000ff */
[----:B------:R-:W-:-:S04]  /*4b30*/  @!P0 MOV R2, 0xffffffc0 ;  /* 0xffffffc000028802 */ /* 0x000fc80000000f00 */
[----:B------:R-:W-:Y:S01]  /*4b40*/  @!P1 FFMA R27, R3, 1.84467440737095516160e+19, RZ ;  /* 0x5f800000031b9823 */ /* 0x000fe200000000ff */
[----:B------:R-:W-:-:S07]  /*4b50*/  @!P1 IADD3 R2, PT, PT, R2, 0x40, RZ ;  /* 0x0000004002029810 */ /* 0x000fce0007ffe0ff */
.L_x_47:
[----:B------:R-:W-:Y:S01]  /*4b60*/  LEA R32, R4, 0xc0800000, 0x17 ;  /* 0xc080000004207811 */ /* 0x000fe200078eb8ff */
[----:B------:R-:W-:Y:S01]  /*4b70*/  BSSY.RECONVERGENT B2, `(.L_x_52) ;  /* 0x0000036000027945 */ /* 0x000fe20003800200 */
[----:B------:R-:W-:Y:S02]  /*4b80*/  IADD3 R29, PT, PT, R26, -0x7f, RZ ;  /* 0xffffff811a1d7810 */ /* 0x000fe40007ffe0ff */
[----:B------:R-:W-:-:S03]  /*4b90*/  IADD3 R32, PT, PT, -R32, R27, RZ ;  /* 0x0000001b20207210 */ /* 0x000fc60007ffe1ff */
[C---:B------:R-:W-:Y:S01]  /*4ba0*/  IMAD R0, R29.reuse, -0x800000, R0 ;  /* 0xff8000001d007824 */ /* 0x040fe200078e0200 */
[----:B------:R-:W0:Y:S01]  /*4bb0*/  MUFU.RCP R30, R32 ;  /* 0x00000020001e7308 */ /* 0x000e220000001000 */
[----:B------:R-:W-:Y:S01]  /*4bc0*/  FADD.FTZ R27, -R32, -RZ ;  /* 0x800000ff201b7221 */ /* 0x000fe20000010100 */
[----:B------:R-:W-:-:S04]  /*4bd0*/  IADD3 R29, PT, PT, R29, 0x7f, -R4 ;  /* 0x0000007f1d1d7810 */ /* 0x000fc80007ffe804 */
[----:B------:R-:W-:Y:S01]  /*4be0*/  IADD3 R29, PT, PT, R29, R2, RZ ;  /* 0x000000021d1d7210 */ /* 0x000fe20007ffe0ff */
[----:B0-----:R-:W-:-:S04]  /*4bf0*/  FFMA R31, R30, R27, 1 ;  /* 0x3f8000001e1f7423 */ /* 0x001fc8000000001b */
[----:B------:R-:W-:-:S04]  /*4c00*/  FFMA R31, R30, R31, R30 ;  /* 0x0000001f1e1f7223 */ /* 0x000fc8000000001e */
[----:B------:R-:W-:-:S04]  /*4c10*/  FFMA R26, R0, R31, RZ ;  /* 0x0000001f001a7223 */ /* 0x000fc800000000ff */
[----:B------:R-:W-:-:S04]  /*4c20*/  FFMA R30, R27, R26, R0 ;  /* 0x0000001a1b1e7223 */ /* 0x000fc80000000000 */
[----:B------:R-:W-:-:S04]  /*4c30*/  FFMA R30, R31, R30, R26 ;  /* 0x0000001e1f1e7223 */ /* 0x000fc8000000001a */
[----:B------:R-:W-:-:S04]  /*4c40*/  FFMA R27, R27, R30, R0 ;  /* 0x0000001e1b1b7223 */ /* 0x000fc80000000000 */
[----:B------:R-:W-:-:S05]  /*4c50*/  FFMA R0, R31, R27, R30 ;  /* 0x0000001b1f007223 */ /* 0x000fca000000001e */
[----:B------:R-:W-:-:S04]  /*4c60*/  SHF.R.U32.HI R4, RZ, 0x17, R0 ;  /* 0x00000017ff047819 */ /* 0x000fc80000011600 */
[----:B------:R-:W-:-:S04]  /*4c70*/  LOP3.LUT R2, R4, 0xff, RZ, 0xc0, !PT ;  /* 0x000000ff04027812 */ /* 0x000fc800078ec0ff */
[----:B------:R-:W-:-:S04]  /*4c80*/  IADD3 R2, PT, PT, R2, R29, RZ ;  /* 0x0000001d02027210 */ /* 0x000fc80007ffe0ff */
[----:B------:R-:W-:-:S04]  /*4c90*/  IADD3 R4, PT, PT, R2, -0x1, RZ ;  /* 0xffffffff02047810 */ /* 0x000fc80007ffe0ff */
[----:B------:R-:W-:-:S13]  /*4ca0*/  ISETP.GE.U32.AND P0, PT, R4, 0xfe, PT ;  /* 0x000000fe0400780c */ /* 0x000fda0003f06070 */
[----:B------:R-:W-:Y:S05]  /*4cb0*/  @!P0 BRA `(.L_x_53) ;  /* 0x0000000000808947 */ /* 0x000fea0003800000 */
[----:B------:R-:W-:-:S13]  /*4cc0*/  ISETP.GT.AND P0, PT, R2, 0xfe, PT ;  /* 0x000000fe0200780c */ /* 0x000fda0003f04270 */
[----:B------:R-:W-:Y:S05]  /*4cd0*/  @P0 BRA `(.L_x_54) ;  /* 0x00000000006c0947 */ /* 0x000fea0003800000 */
[----:B------:R-:W-:-:S13]  /*4ce0*/  ISETP.GE.AND P0, PT, R2, 0x1, PT ;  /* 0x000000010200780c */ /* 0x000fda0003f06270 */
[----:B------:R-:W-:Y:S05]  /*4cf0*/  @P0 BRA `(.L_x_55) ;  /* 0x0000000000740947 */ /* 0x000fea0003800000 */
[----:B------:R-:W-:Y:S02]  /*4d00*/  ISETP.GE.AND P0, PT, R2, -0x18, PT ;  /* 0xffffffe80200780c */ /* 0x000fe40003f06270 */
[----:B------:R-:W-:-:S11]  /*4d10*/  LOP3.LUT R0, R0, 0x80000000, RZ, 0xc0, !PT ;  /* 0x8000000000007812 */ /* 0x000fd600078ec0ff */
[----:B------:R-:W-:Y:S05]  /*4d20*/  @!P0 BRA `(.L_x_55) ;  /* 0x0000000000688947 */ /* 0x000fea0003800000 */
[CCC-:B------:R-:W-:Y:S01]  /*4d30*/  FFMA.RZ R4, R31.reuse, R27.reuse, R30.reuse ;  /* 0x0000001b1f047223 */ /* 0x1c0fe2000000c01e */
[CCC-:B------:R-:W-:Y:S01]  /*4d40*/  FFMA.RP R26, R31.reuse, R27.reuse, R30.reuse ;  /* 0x0000001b1f1a7223 */ /* 0x1c0fe2000000801e */
[----:B------:R-:W-:Y:S01]  /*4d50*/  FFMA.RM R31, R31, R27, R30 ;  /* 0x0000001b1f1f7223 */ /* 0x000fe2000000401e */
[----:B------:R-:W-:Y:S02]  /*4d60*/  IADD3 R27, PT, PT, R2, 0x20, RZ ;  /* 0x00000020021b7810 */ /* 0x000fe40007ffe0ff */
[----:B------:R-:W-:Y:S02]  /*4d70*/  LOP3.LUT R4, R4, 0x7fffff, RZ, 0xc0, !PT ;  /* 0x007fffff04047812 */ /* 0x000fe400078ec0ff */
[----:B------:R-:W-:Y:S02]  /*4d80*/  ISETP.NE.AND P3, PT, R2, RZ, PT ;  /* 0x000000ff0200720c */ /* 0x000fe40003f65270 */
[----:B------:R-:W-:Y:S02]  /*4d90*/  LOP3.LUT R4, R4, 0x800000, RZ, 0xfc, !PT ;  /* 0x0080000004047812 */ /* 0x000fe400078efcff */
[----:B------:R-:W-:-:S02]  /*4da0*/  ISETP.NE.AND P1, PT, R2, RZ, PT ;  /* 0x000000ff0200720c */ /* 0x000fc40003f25270 */
[----:B------:R-:W-:Y:S02]  /*4db0*/  IADD3 R2, PT, PT, -R2, RZ, RZ ;  /* 0x000000ff02027210 */ /* 0x000fe40007ffe1ff */
[----:B------:R-:W-:Y:S02]  /*4dc0*/  SHF.L.U32 R27, R4, R27, RZ ;  /* 0x0000001b041b7219 */ /* 0x000fe400000006ff */
[----:B------:R-:W-:Y:S02]  /*4dd0*/  FSETP.NEU.FTZ.AND P0, PT, R26, R31, PT ;  /* 0x0000001f1a00720b */ /* 0x000fe40003f1d000 */
[----:B------:R-:W-:Y:S02]  /*4de0*/  SEL R29, R2, RZ, P3 ;  /* 0x000000ff021d7207 */ /* 0x000fe40001800000 */
[----:B------:R-:W-:Y:S02]  /*4df0*/  ISETP.NE.AND P1, PT, R27, RZ, P1 ;  /* 0x000000ff1b00720c */ /* 0x000fe40000f25270 */
[----:B------:R-:W-:-:S02]  /*4e00*/  SHF.R.U32.HI R27, RZ, R29, R4 ;  /* 0x0000001dff1b7219 */ /* 0x000fc40000011604 */
[----:B------:R-:W-:Y:S02]  /*4e10*/  PLOP3.LUT P0, PT, P0, P1, PT, 0xf8, 0x8f ;  /* 0x00000000008f781c */ /* 0x000fe40000703f70 */
[----:B------:R-:W-:Y:S02]  /*4e20*/  SHF.R.U32.HI R4, RZ, 0x1, R27 ;  /* 0x00000001ff047819 */ /* 0x000fe4000001161b */
[----:B------:R-:W-:-:S04]  /*4e30*/  SEL R29, RZ, 0x1, !P0 ;  /* 0x00000001ff1d7807 */ /* 0x000fc80004000000 */
[----:B------:R-:W-:-:S04]  /*4e40*/  LOP3.LUT R2, R29, 0x1, R4, 0xf8, !PT ;  /* 0x000000011d027812 */ /* 0x000fc800078ef804 */
[----:B------:R-:W-:-:S04]  /*4e50*/  LOP3.LUT R27, R2, R27, RZ, 0xc0, !PT ;  /* 0x0000001b021b7212 */ /* 0x000fc800078ec0ff */
[----:B------:R-:W-:-:S04]  /*4e60*/  IADD3 R27, PT, PT, R4, R27, RZ ;  /* 0x0000001b041b7210 */ /* 0x000fc80007ffe0ff */
[----:B------:R-:W-:Y:S01]  /*4e70*/  LOP3.LUT R0, R27, R0, RZ, 0xfc, !PT ;  /* 0x000000001b007212 */ /* 0x000fe200078efcff */
[----:B------:R-:W-:Y:S06]  /*4e80*/  BRA `(.L_x_55) ;  /* 0x0000000000107947 */ /* 0x000fec0003800000 */
.L_x_54:
[----:B------:R-:W-:-:S04]  /*4e90*/  LOP3.LUT R0, R0, 0x80000000, RZ, 0xc0, !PT ;  /* 0x8000000000007812 */ /* 0x000fc800078ec0ff */
[----:B------:R-:W-:Y:S01]  /*4ea0*/  LOP3.LUT R0, R0, 0x7f800000, RZ, 0xfc, !PT ;  /* 0x7f80000000007812 */ /* 0x000fe200078efcff */
[----:B------:R-:W-:Y:S06]  /*4eb0*/  BRA `(.L_x_55) ;  /* 0x0000000000047947 */ /* 0x000fec0003800000 */
.L_x_53:
[----:B------:R-:W-:-:S07]  /*4ec0*/  LEA R0, R29, R0, 0x17 ;  /* 0x000000001d007211 */ /* 0x000fce00078eb8ff */
.L_x_55:
[----:B------:R-:W-:Y:S05]  /*4ed0*/  BSYNC.RECONVERGENT B2 ;  /* 0x0000000000027941 */ /* 0x000fea0003800200 */
.L_x_52:
[----:B------:R-:W-:Y:S05]  /*4ee0*/  BRA `(.L_x_56) ;  /* 0x0000000000207947 */ /* 0x000fea0003800000 */
.L_x_51:
[----:B------:R-:W-:-:S04]  /*4ef0*/  LOP3.LUT R0, R27, 0x80000000, R0, 0x48, !PT ;  /* 0x800000001b007812 */ /* 0x000fc800078e4800 */
[----:B------:R-:W-:Y:S01]  /*4f00*/  LOP3.LUT R0, R0, 0x7f800000, RZ, 0xfc, !PT ;  /* 0x7f80000000007812 */ /* 0x000fe200078efcff */
[----:B------:R-:W-:Y:S06]  /*4f10*/  BRA `(.L_x_56) ;  /* 0x0000000000147947 */ /* 0x000fec0003800000 */
.L_x_50:
[----:B------:R-:W-:Y:S01]  /*4f20*/  LOP3.LUT R0, R27, 0x80000000, R0, 0x48, !PT ;  /* 0x800000001b007812 */ /* 0x000fe200078e4800 */
[----:B------:R-:W-:Y:S06]  /*4f30*/  BRA `(.L_x_56) ;  /* 0x00000000000c7947 */ /* 0x000fec0003800000 */
.L_x_49:
[----:B------:R-:W0:Y:S01]  /*4f40*/  MUFU.RSQ R0, -QNAN ;  /* 0xffc0000000007908 */ /* 0x000e220000001400 */
[----:B------:R-:W-:Y:S05]  /*4f50*/  BRA `(.L_x_56) ;  /* 0x0000000000047947 */ /* 0x000fea0003800000 */
.L_x_48:
[----:B------:R-:W-:-:S07]  /*4f60*/  FADD.FTZ R0, R0, R3 ;  /* 0x0000000300007221 */ /* 0x000fce0000010000 */
.L_x_56:
[----:B------:R-:W-:Y:S05]  /*4f70*/  BSYNC.RECONVERGENT B1 ;  /* 0x0000000000017941 */ /* 0x000fea0003800200 */
.L_x_46:
[----:B------:R-:W-:Y:S01]  /*4f80*/  HFMA2 R27, -RZ, RZ, 0, 0 ;  /* 0x00000000ff1b7431 */ /* 0x000fe200000001ff */
[----:B------:R-:W-:-:S04]  /*4f90*/  MOV R26, R24 ;  /* 0x00000018001a7202 */ /* 0x000fc80000000f00 */
[----:B0-----:R-:W-:Y:S05]  /*4fa0*/  RET.REL.NODEC R26 `(_Z8triMatOpPfS_S_S_iiPiiif) ;  /* 0xffffffb01a147950 */ /* 0x001fea0003c3ffff */
.L_x_57:
[----:B------:R-:W-:-:S00]  /*4fb0*/  BRA `(.L_x_57) ;  /* 0xfffffffc00fc7947 */ /* 0x000fc0000383ffff */
[----:B------:R-:W-:-:S00]  /*4fc0*/  NOP ;  /* 0x0000000000007918 */ /* 0x000fc00000000000 */
        /* <DEDUP_REMOVED lines=11> */
.L_x_58:


//--------------------- .nv.global.init           --------------------------
	.section	.nv.global.init,"aw",@progbits
	.align	4
.nv.global.init:
	.type		mrg32k3aM1SubSeq,@object
	.size		mrg32k3aM1SubSeq,(mrg32k3aM2SubSeq - mrg32k3aM1SubSeq)
mrg32k3aM1SubSeq:
        /*0000*/ 	.byte	0x0b, 0xcc, 0xee, 0x04, 0x73, 0x29, 0x8b, 0x6f, 0xf6, 0x53, 0x03, 0xf6, 0x23, 0xf6, 0xea, 0xda
        /* <DEDUP_REMOVED lines=125> */
	.type		mrg32k3aM2SubSeq,@object
	.size		mrg32k3aM2SubSeq,(mrg32k3aM1 - mrg32k3aM2SubSeq)
mrg32k3aM2SubSeq:
        /* <DEDUP_REMOVED lines=126> */
	.type		mrg32k3aM1,@object
	.size		mrg32k3aM1,(mrg32k3aM1Seq - mrg32k3aM1)
mrg32k3aM1:
        /* <DEDUP_REMOVED lines=144> */
	.type		mrg32k3aM1Seq,@object
	.size		mrg32k3aM1Seq,(mrg32k3aM2 - mrg32k3aM1Seq)
mrg32k3aM1Seq:
        /* <DEDUP_REMOVED lines=144> */
	.type		mrg32k3aM2,@object
	.size		mrg32k3aM2,(mrg32k3aM2Seq - mrg32k3aM2)
mrg32k3aM2:
        /* <DEDUP_REMOVED lines=144> */
	.type		mrg32k3aM2Seq,@object
	.size		mrg32k3aM2Seq,(precalc_xorwow_matrix - mrg32k3aM2Seq)
mrg32k3aM2Seq:
        /* <DEDUP_REMOVED lines=144> */
	.type		precalc_xorwow_matrix,@object
	.size		precalc_xorwow_matrix,(precalc_xorwow_offset_matrix - precalc_xorwow_matrix)
precalc_xorwow_matrix:
        /* <DEDUP_REMOVED lines=6400> */
	.type		precalc_xorwow_offset_matrix,@object
	.size		precalc_xorwow_offset_matrix,(.L_1 - precalc_xorwow_offset_matrix)
precalc_xorwow_offset_matrix:
        /* <DEDUP_REMOVED lines=6400> */
.L_1:


//--------------------- .nv.shared.reserved.0     --------------------------
	.section	.nv.shared.reserved.0,"aw",@nobits
	.weak		__nv_reservedSMEM_offset_0_alias
	.size		__nv_reservedSMEM_offset_0_alias, 0, 64
	.other		__nv_reservedSMEM_offset_0_alias,@"STO_CUDA_RESERVED_SHARED STV_DEFAULT"
__nv_reservedSMEM_offset_0_alias:
	.zero		0
	.zero		64


//--------------------- .nv.constant0._Z8triMatOpPfS_S_S_iiPiiif --------------------------
	.section	.nv.constant0._Z8triMatOpPfS_S_S_iiPiiif,"a",@progbits
	.sectionflags	@""
	.align	4
.nv.constant0._Z8triMatOpPfS_S_S_iiPiiif:
	.zero		956


//--------------------- SYMBOLS --------------------------

	.type		.nv.reservedSmem.offset0,@object
	.size		.nv.reservedSmem.offset0,0x4
